//
// Generated by NVIDIA NVVM Compiler
//
// Compiler Build ID: CL-36424714
// Cuda compilation tools, release 13.0, V13.0.88
// Based on NVVM 20.0.0
//

.version 9.0
.target sm_100
.address_size 64

	// .globl	_Z31sgemm_2d_blocktiling_vec_kernelILi128ELi128ELi8ELi8ELi8ELi4EEvPfPKfS2_iii
.extern .shared .align 16 .b8 smem[];

.visible .entry _Z31sgemm_2d_blocktiling_vec_kernelILi128ELi128ELi8ELi8ELi8ELi4EEvPfPKfS2_iii(
	.param .u64 .ptr .align 1 _Z31sgemm_2d_blocktiling_vec_kernelILi128ELi128ELi8ELi8ELi8ELi4EEvPfPKfS2_iii_param_0,
	.param .u64 .ptr .align 1 _Z31sgemm_2d_blocktiling_vec_kernelILi128ELi128ELi8ELi8ELi8ELi4EEvPfPKfS2_iii_param_1,
	.param .u64 .ptr .align 1 _Z31sgemm_2d_blocktiling_vec_kernelILi128ELi128ELi8ELi8ELi8ELi4EEvPfPKfS2_iii_param_2,
	.param .u32 _Z31sgemm_2d_blocktiling_vec_kernelILi128ELi128ELi8ELi8ELi8ELi4EEvPfPKfS2_iii_param_3,
	.param .u32 _Z31sgemm_2d_blocktiling_vec_kernelILi128ELi128ELi8ELi8ELi8ELi4EEvPfPKfS2_iii_param_4,
	.param .u32 _Z31sgemm_2d_blocktiling_vec_kernelILi128ELi128ELi8ELi8ELi8ELi4EEvPfPKfS2_iii_param_5
)
{
	.reg .pred 	%p<3>;
	.reg .b32 	%r<73>;
	.reg .b32 	%f<907>;
	.reg .b64 	%rd<84>;

	ld.param.u64 	%rd8, [_Z31sgemm_2d_blocktiling_vec_kernelILi128ELi128ELi8ELi8ELi8ELi4EEvPfPKfS2_iii_param_1];
	ld.param.u64 	%rd9, [_Z31sgemm_2d_blocktiling_vec_kernelILi128ELi128ELi8ELi8ELi8ELi4EEvPfPKfS2_iii_param_2];
	ld.param.u32 	%r7, [_Z31sgemm_2d_blocktiling_vec_kernelILi128ELi128ELi8ELi8ELi8ELi4EEvPfPKfS2_iii_param_5];
	mov.u32 	%r8, %ctaid.y;
	shl.b32 	%r1, %r8, 7;
	mov.u32 	%r9, %ctaid.x;
	shl.b32 	%r2, %r9, 7;
	mov.u32 	%r3, %tid.x;
	setp.lt.s32 	%p1, %r7, 1;
	mov.f32 	%f843, 0f00000000;
	mov.f32 	%f844, %f843;
	mov.f32 	%f845, %f843;
	mov.f32 	%f846, %f843;
	mov.f32 	%f847, %f843;
	mov.f32 	%f848, %f843;
	mov.f32 	%f849, %f843;
	mov.f32 	%f850, %f843;
	mov.f32 	%f851, %f843;
	mov.f32 	%f852, %f843;
	mov.f32 	%f853, %f843;
	mov.f32 	%f854, %f843;
	mov.f32 	%f855, %f843;
	mov.f32 	%f856, %f843;
	mov.f32 	%f857, %f843;
	mov.f32 	%f858, %f843;
	mov.f32 	%f859, %f843;
	mov.f32 	%f860, %f843;
	mov.f32 	%f861, %f843;
	mov.f32 	%f862, %f843;
	mov.f32 	%f863, %f843;
	mov.f32 	%f864, %f843;
	mov.f32 	%f865, %f843;
	mov.f32 	%f866, %f843;
	mov.f32 	%f867, %f843;
	mov.f32 	%f868, %f843;
	mov.f32 	%f869, %f843;
	mov.f32 	%f870, %f843;
	mov.f32 	%f871, %f843;
	mov.f32 	%f872, %f843;
	mov.f32 	%f873, %f843;
	mov.f32 	%f874, %f843;
	mov.f32 	%f875, %f843;
	mov.f32 	%f876, %f843;
	mov.f32 	%f877, %f843;
	mov.f32 	%f878, %f843;
	mov.f32 	%f879, %f843;
	mov.f32 	%f880, %f843;
	mov.f32 	%f881, %f843;
	mov.f32 	%f882, %f843;
	mov.f32 	%f883, %f843;
	mov.f32 	%f884, %f843;
	mov.f32 	%f885, %f843;
	mov.f32 	%f886, %f843;
	mov.f32 	%f887, %f843;
	mov.f32 	%f888, %f843;
	mov.f32 	%f889, %f843;
	mov.f32 	%f890, %f843;
	mov.f32 	%f891, %f843;
	mov.f32 	%f892, %f843;
	mov.f32 	%f893, %f843;
	mov.f32 	%f894, %f843;
	mov.f32 	%f895, %f843;
	mov.f32 	%f896, %f843;
	mov.f32 	%f897, %f843;
	mov.f32 	%f898, %f843;
	mov.f32 	%f899, %f843;
	mov.f32 	%f900, %f843;
	mov.f32 	%f901, %f843;
	mov.f32 	%f902, %f843;
	mov.f32 	%f903, %f843;
	mov.f32 	%f904, %f843;
	mov.f32 	%f905, %f843;
	mov.f32 	%f906, %f843;
	@%p1 bra 	$L__BB0_3;
	ld.param.u32 	%r70, [_Z31sgemm_2d_blocktiling_vec_kernelILi128ELi128ELi8ELi8ELi8ELi4EEvPfPKfS2_iii_param_5];
	ld.param.u32 	%r67, [_Z31sgemm_2d_blocktiling_vec_kernelILi128ELi128ELi8ELi8ELi8ELi4EEvPfPKfS2_iii_param_4];
	mul.lo.s32 	%r11, %r70, %r1;
	shr.u32 	%r12, %r3, 1;
	and.b32  	%r13, %r3, 1;
	shr.u32 	%r14, %r70, 2;
	mad.lo.s32 	%r15, %r14, %r12, %r13;
	shr.u32 	%r16, %r3, 5;
	and.b32  	%r17, %r3, 31;
	shr.s32 	%r18, %r67, 31;
	shr.u32 	%r19, %r18, 30;
	add.s32 	%r20, %r67, %r19;
	shr.s32 	%r21, %r20, 2;
	mad.lo.s32 	%r22, %r21, %r16, %r17;
	mul.wide.u32 	%rd10, %r15, 16;
	mul.wide.u32 	%rd11, %r11, 4;
	add.s64 	%rd12, %rd10, %rd11;
	cvta.to.global.u64 	%rd13, %rd8;
	add.s64 	%rd83, %rd13, %rd12;
	mul.wide.s32 	%rd14, %r22, 16;
	mul.wide.u32 	%rd15, %r2, 4;
	add.s64 	%rd16, %rd14, %rd15;
	cvta.to.global.u64 	%rd17, %rd9;
	add.s64 	%rd82, %rd17, %rd16;
	mov.b32 	%r72, 0;
	mov.f32 	%f843, 0f00000000;
$L__BB0_2:
	ld.param.u32 	%r71, [_Z31sgemm_2d_blocktiling_vec_kernelILi128ELi128ELi8ELi8ELi8ELi4EEvPfPKfS2_iii_param_5];
	ld.param.u32 	%r68, [_Z31sgemm_2d_blocktiling_vec_kernelILi128ELi128ELi8ELi8ELi8ELi4EEvPfPKfS2_iii_param_4];
	ld.global.nc.v4.f32 	{%f195, %f196, %f197, %f198}, [%rd83];
	shr.u32 	%r25, %r3, 1;
	mad.lo.s32 	%r26, %r13, 528, %r25;
	shl.b32 	%r27, %r26, 2;
	mov.u32 	%r28, smem;
	add.s32 	%r29, %r28, %r27;
	st.shared.f32 	[%r29], %f195;
	st.shared.f32 	[%r29+528], %f196;
	st.shared.f32 	[%r29+1056], %f197;
	st.shared.f32 	[%r29+1584], %f198;
	ld.global.nc.v4.f32 	{%f199, %f200, %f201, %f202}, [%rd82];
	shl.b32 	%r30, %r3, 4;
	add.s32 	%r31, %r28, 4224;
	add.s32 	%r32, %r31, %r30;
	st.shared.v4.f32 	[%r32], {%f199, %f200, %f201, %f202};
	bar.sync 	0;
	shl.b32 	%r33, %r3, 1;
	and.b32  	%r34, %r33, 2016;
	add.s32 	%r35, %r28, %r34;
	ld.shared.v4.f32 	{%f203, %f204, %f205, %f206}, [%r35];
	ld.shared.v4.f32 	{%f207, %f208, %f209, %f210}, [%r35+16];
	shl.b32 	%r36, %r3, 5;
	and.b32  	%r37, %r36, 480;
	add.s32 	%r38, %r31, %r37;
	ld.shared.v4.f32 	{%f211, %f212, %f213, %f214}, [%r38];
	ld.shared.v4.f32 	{%f215, %f216, %f217, %f218}, [%r38+16];
	fma.rn.f32 	%f219, %f203, %f211, %f890;
	fma.rn.f32 	%f220, %f203, %f212, %f889;
	fma.rn.f32 	%f221, %f203, %f213, %f888;
	fma.rn.f32 	%f222, %f203, %f214, %f887;
	fma.rn.f32 	%f223, %f203, %f215, %f886;
	fma.rn.f32 	%f224, %f203, %f216, %f885;
	fma.rn.f32 	%f225, %f203, %f217, %f884;
	fma.rn.f32 	%f226, %f203, %f218, %f883;
	fma.rn.f32 	%f227, %f204, %f211, %f882;
	fma.rn.f32 	%f228, %f204, %f212, %f881;
	fma.rn.f32 	%f229, %f204, %f213, %f880;
	fma.rn.f32 	%f230, %f204, %f214, %f879;
	fma.rn.f32 	%f231, %f204, %f215, %f878;
	fma.rn.f32 	%f232, %f204, %f216, %f877;
	fma.rn.f32 	%f233, %f204, %f217, %f876;
	fma.rn.f32 	%f234, %f204, %f218, %f875;
	fma.rn.f32 	%f235, %f205, %f211, %f874;
	fma.rn.f32 	%f236, %f205, %f212, %f873;
	fma.rn.f32 	%f237, %f205, %f213, %f872;
	fma.rn.f32 	%f238, %f205, %f214, %f871;
	fma.rn.f32 	%f239, %f205, %f215, %f870;
	fma.rn.f32 	%f240, %f205, %f216, %f869;
	fma.rn.f32 	%f241, %f205, %f217, %f868;
	fma.rn.f32 	%f242, %f205, %f218, %f867;
	fma.rn.f32 	%f243, %f206, %f211, %f866;
	fma.rn.f32 	%f244, %f206, %f212, %f865;
	fma.rn.f32 	%f245, %f206, %f213, %f864;
	fma.rn.f32 	%f246, %f206, %f214, %f863;
	fma.rn.f32 	%f247, %f206, %f215, %f862;
	fma.rn.f32 	%f248, %f206, %f216, %f861;
	fma.rn.f32 	%f249, %f206, %f217, %f860;
	fma.rn.f32 	%f250, %f206, %f218, %f859;
	fma.rn.f32 	%f251, %f207, %f211, %f858;
	fma.rn.f32 	%f252, %f207, %f212, %f857;
	fma.rn.f32 	%f253, %f207, %f213, %f856;
	fma.rn.f32 	%f254, %f207, %f214, %f855;
	fma.rn.f32 	%f255, %f207, %f215, %f854;
	fma.rn.f32 	%f256, %f207, %f216, %f853;
	fma.rn.f32 	%f257, %f207, %f217, %f852;
	fma.rn.f32 	%f258, %f207, %f218, %f851;
	fma.rn.f32 	%f259, %f208, %f211, %f850;
	fma.rn.f32 	%f260, %f208, %f212, %f849;
	fma.rn.f32 	%f261, %f208, %f213, %f848;
	fma.rn.f32 	%f262, %f208, %f214, %f847;
	fma.rn.f32 	%f263, %f208, %f215, %f846;
	fma.rn.f32 	%f264, %f208, %f216, %f845;
	fma.rn.f32 	%f265, %f208, %f217, %f844;
	fma.rn.f32 	%f266, %f208, %f218, %f843;
	fma.rn.f32 	%f267, %f209, %f211, %f891;
	fma.rn.f32 	%f268, %f209, %f212, %f892;
	fma.rn.f32 	%f269, %f209, %f213, %f893;
	fma.rn.f32 	%f270, %f209, %f214, %f894;
	fma.rn.f32 	%f271, %f209, %f215, %f895;
	fma.rn.f32 	%f272, %f209, %f216, %f896;
	fma.rn.f32 	%f273, %f209, %f217, %f897;
	fma.rn.f32 	%f274, %f209, %f218, %f898;
	fma.rn.f32 	%f275, %f210, %f211, %f899;
	fma.rn.f32 	%f276, %f210, %f212, %f900;
	fma.rn.f32 	%f277, %f210, %f213, %f901;
	fma.rn.f32 	%f278, %f210, %f214, %f902;
	fma.rn.f32 	%f279, %f210, %f215, %f903;
	fma.rn.f32 	%f280, %f210, %f216, %f904;
	fma.rn.f32 	%f281, %f210, %f217, %f905;
	fma.rn.f32 	%f282, %f210, %f218, %f906;
	ld.shared.v4.f32 	{%f283, %f284, %f285, %f286}, [%r35+528];
	ld.shared.v4.f32 	{%f287, %f288, %f289, %f290}, [%r35+544];
	ld.shared.v4.f32 	{%f291, %f292, %f293, %f294}, [%r38+512];
	ld.shared.v4.f32 	{%f295, %f296, %f297, %f298}, [%r38+528];
	fma.rn.f32 	%f299, %f283, %f291, %f219;
	fma.rn.f32 	%f300, %f283, %f292, %f220;
	fma.rn.f32 	%f301, %f283, %f293, %f221;
	fma.rn.f32 	%f302, %f283, %f294, %f222;
	fma.rn.f32 	%f303, %f283, %f295, %f223;
	fma.rn.f32 	%f304, %f283, %f296, %f224;
	fma.rn.f32 	%f305, %f283, %f297, %f225;
	fma.rn.f32 	%f306, %f283, %f298, %f226;
	fma.rn.f32 	%f307, %f284, %f291, %f227;
	fma.rn.f32 	%f308, %f284, %f292, %f228;
	fma.rn.f32 	%f309, %f284, %f293, %f229;
	fma.rn.f32 	%f310, %f284, %f294, %f230;
	fma.rn.f32 	%f311, %f284, %f295, %f231;
	fma.rn.f32 	%f312, %f284, %f296, %f232;
	fma.rn.f32 	%f313, %f284, %f297, %f233;
	fma.rn.f32 	%f314, %f284, %f298, %f234;
	fma.rn.f32 	%f315, %f285, %f291, %f235;
	fma.rn.f32 	%f316, %f285, %f292, %f236;
	fma.rn.f32 	%f317, %f285, %f293, %f237;
	fma.rn.f32 	%f318, %f285, %f294, %f238;
	fma.rn.f32 	%f319, %f285, %f295, %f239;
	fma.rn.f32 	%f320, %f285, %f296, %f240;
	fma.rn.f32 	%f321, %f285, %f297, %f241;
	fma.rn.f32 	%f322, %f285, %f298, %f242;
	fma.rn.f32 	%f323, %f286, %f291, %f243;
	fma.rn.f32 	%f324, %f286, %f292, %f244;
	fma.rn.f32 	%f325, %f286, %f293, %f245;
	fma.rn.f32 	%f326, %f286, %f294, %f246;
	fma.rn.f32 	%f327, %f286, %f295, %f247;
	fma.rn.f32 	%f328, %f286, %f296, %f248;
	fma.rn.f32 	%f329, %f286, %f297, %f249;
	fma.rn.f32 	%f330, %f286, %f298, %f250;
	fma.rn.f32 	%f331, %f287, %f291, %f251;
	fma.rn.f32 	%f332, %f287, %f292, %f252;
	fma.rn.f32 	%f333, %f287, %f293, %f253;
	fma.rn.f32 	%f334, %f287, %f294, %f254;
	fma.rn.f32 	%f335, %f287, %f295, %f255;
	fma.rn.f32 	%f336, %f287, %f296, %f256;
	fma.rn.f32 	%f337, %f287, %f297, %f257;
	fma.rn.f32 	%f338, %f287, %f298, %f258;
	fma.rn.f32 	%f339, %f288, %f291, %f259;
	fma.rn.f32 	%f340, %f288, %f292, %f260;
	fma.rn.f32 	%f341, %f288, %f293, %f261;
	fma.rn.f32 	%f342, %f288, %f294, %f262;
	fma.rn.f32 	%f343, %f288, %f295, %f263;
	fma.rn.f32 	%f344, %f288, %f296, %f264;
	fma.rn.f32 	%f345, %f288, %f297, %f265;
	fma.rn.f32 	%f346, %f288, %f298, %f266;
	fma.rn.f32 	%f347, %f289, %f291, %f267;
	fma.rn.f32 	%f348, %f289, %f292, %f268;
	fma.rn.f32 	%f349, %f289, %f293, %f269;
	fma.rn.f32 	%f350, %f289, %f294, %f270;
	fma.rn.f32 	%f351, %f289, %f295, %f271;
	fma.rn.f32 	%f352, %f289, %f296, %f272;
	fma.rn.f32 	%f353, %f289, %f297, %f273;
	fma.rn.f32 	%f354, %f289, %f298, %f274;
	fma.rn.f32 	%f355, %f290, %f291, %f275;
	fma.rn.f32 	%f356, %f290, %f292, %f276;
	fma.rn.f32 	%f357, %f290, %f293, %f277;
	fma.rn.f32 	%f358, %f290, %f294, %f278;
	fma.rn.f32 	%f359, %f290, %f295, %f279;
	fma.rn.f32 	%f360, %f290, %f296, %f280;
	fma.rn.f32 	%f361, %f290, %f297, %f281;
	fma.rn.f32 	%f362, %f290, %f298, %f282;
	ld.shared.v4.f32 	{%f363, %f364, %f365, %f366}, [%r35+1056];
	ld.shared.v4.f32 	{%f367, %f368, %f369, %f370}, [%r35+1072];
	ld.shared.v4.f32 	{%f371, %f372, %f373, %f374}, [%r38+1024];
	ld.shared.v4.f32 	{%f375, %f376, %f377, %f378}, [%r38+1040];
	fma.rn.f32 	%f379, %f363, %f371, %f299;
	fma.rn.f32 	%f380, %f363, %f372, %f300;
	fma.rn.f32 	%f381, %f363, %f373, %f301;
	fma.rn.f32 	%f382, %f363, %f374, %f302;
	fma.rn.f32 	%f383, %f363, %f375, %f303;
	fma.rn.f32 	%f384, %f363, %f376, %f304;
	fma.rn.f32 	%f385, %f363, %f377, %f305;
	fma.rn.f32 	%f386, %f363, %f378, %f306;
	fma.rn.f32 	%f387, %f364, %f371, %f307;
	fma.rn.f32 	%f388, %f364, %f372, %f308;
	fma.rn.f32 	%f389, %f364, %f373, %f309;
	fma.rn.f32 	%f390, %f364, %f374, %f310;
	fma.rn.f32 	%f391, %f364, %f375, %f311;
	fma.rn.f32 	%f392, %f364, %f376, %f312;
	fma.rn.f32 	%f393, %f364, %f377, %f313;
	fma.rn.f32 	%f394, %f364, %f378, %f314;
	fma.rn.f32 	%f395, %f365, %f371, %f315;
	fma.rn.f32 	%f396, %f365, %f372, %f316;
	fma.rn.f32 	%f397, %f365, %f373, %f317;
	fma.rn.f32 	%f398, %f365, %f374, %f318;
	fma.rn.f32 	%f399, %f365, %f375, %f319;
	fma.rn.f32 	%f400, %f365, %f376, %f320;
	fma.rn.f32 	%f401, %f365, %f377, %f321;
	fma.rn.f32 	%f402, %f365, %f378, %f322;
	fma.rn.f32 	%f403, %f366, %f371, %f323;
	fma.rn.f32 	%f404, %f366, %f372, %f324;
	fma.rn.f32 	%f405, %f366, %f373, %f325;
	fma.rn.f32 	%f406, %f366, %f374, %f326;
	fma.rn.f32 	%f407, %f366, %f375, %f327;
	fma.rn.f32 	%f408, %f366, %f376, %f328;
	fma.rn.f32 	%f409, %f366, %f377, %f329;
	fma.rn.f32 	%f410, %f366, %f378, %f330;
	fma.rn.f32 	%f411, %f367, %f371, %f331;
	fma.rn.f32 	%f412, %f367, %f372, %f332;
	fma.rn.f32 	%f413, %f367, %f373, %f333;
	fma.rn.f32 	%f414, %f367, %f374, %f334;
	fma.rn.f32 	%f415, %f367, %f375, %f335;
	fma.rn.f32 	%f416, %f367, %f376, %f336;
	fma.rn.f32 	%f417, %f367, %f377, %f337;
	fma.rn.f32 	%f418, %f367, %f378, %f338;
	fma.rn.f32 	%f419, %f368, %f371, %f339;
	fma.rn.f32 	%f420, %f368, %f372, %f340;
	fma.rn.f32 	%f421, %f368, %f373, %f341;
	fma.rn.f32 	%f422, %f368, %f374, %f342;
	fma.rn.f32 	%f423, %f368, %f375, %f343;
	fma.rn.f32 	%f424, %f368, %f376, %f344;
	fma.rn.f32 	%f425, %f368, %f377, %f345;
	fma.rn.f32 	%f426, %f368, %f378, %f346;
	fma.rn.f32 	%f427, %f369, %f371, %f347;
	fma.rn.f32 	%f428, %f369, %f372, %f348;
	fma.rn.f32 	%f429, %f369, %f373, %f349;
	fma.rn.f32 	%f430, %f369, %f374, %f350;
	fma.rn.f32 	%f431, %f369, %f375, %f351;
	fma.rn.f32 	%f432, %f369, %f376, %f352;
	fma.rn.f32 	%f433, %f369, %f377, %f353;
	fma.rn.f32 	%f434, %f369, %f378, %f354;
	fma.rn.f32 	%f435, %f370, %f371, %f355;
	fma.rn.f32 	%f436, %f370, %f372, %f356;
	fma.rn.f32 	%f437, %f370, %f373, %f357;
	fma.rn.f32 	%f438, %f370, %f374, %f358;
	fma.rn.f32 	%f439, %f370, %f375, %f359;
	fma.rn.f32 	%f440, %f370, %f376, %f360;
	fma.rn.f32 	%f441, %f370, %f377, %f361;
	fma.rn.f32 	%f442, %f370, %f378, %f362;
	ld.shared.v4.f32 	{%f443, %f444, %f445, %f446}, [%r35+1584];
	ld.shared.v4.f32 	{%f447, %f448, %f449, %f450}, [%r35+1600];
	ld.shared.v4.f32 	{%f451, %f452, %f453, %f454}, [%r38+1536];
	ld.shared.v4.f32 	{%f455, %f456, %f457, %f458}, [%r38+1552];
	fma.rn.f32 	%f459, %f443, %f451, %f379;
	fma.rn.f32 	%f460, %f443, %f452, %f380;
	fma.rn.f32 	%f461, %f443, %f453, %f381;
	fma.rn.f32 	%f462, %f443, %f454, %f382;
	fma.rn.f32 	%f463, %f443, %f455, %f383;
	fma.rn.f32 	%f464, %f443, %f456, %f384;
	fma.rn.f32 	%f465, %f443, %f457, %f385;
	fma.rn.f32 	%f466, %f443, %f458, %f386;
	fma.rn.f32 	%f467, %f444, %f451, %f387;
	fma.rn.f32 	%f468, %f444, %f452, %f388;
	fma.rn.f32 	%f469, %f444, %f453, %f389;
	fma.rn.f32 	%f470, %f444, %f454, %f390;
	fma.rn.f32 	%f471, %f444, %f455, %f391;
	fma.rn.f32 	%f472, %f444, %f456, %f392;
	fma.rn.f32 	%f473, %f444, %f457, %f393;
	fma.rn.f32 	%f474, %f444, %f458, %f394;
	fma.rn.f32 	%f475, %f445, %f451, %f395;
	fma.rn.f32 	%f476, %f445, %f452, %f396;
	fma.rn.f32 	%f477, %f445, %f453, %f397;
	fma.rn.f32 	%f478, %f445, %f454, %f398;
	fma.rn.f32 	%f479, %f445, %f455, %f399;
	fma.rn.f32 	%f480, %f445, %f456, %f400;
	fma.rn.f32 	%f481, %f445, %f457, %f401;
	fma.rn.f32 	%f482, %f445, %f458, %f402;
	fma.rn.f32 	%f483, %f446, %f451, %f403;
	fma.rn.f32 	%f484, %f446, %f452, %f404;
	fma.rn.f32 	%f485, %f446, %f453, %f405;
	fma.rn.f32 	%f486, %f446, %f454, %f406;
	fma.rn.f32 	%f487, %f446, %f455, %f407;
	fma.rn.f32 	%f488, %f446, %f456, %f408;
	fma.rn.f32 	%f489, %f446, %f457, %f409;
	fma.rn.f32 	%f490, %f446, %f458, %f410;
	fma.rn.f32 	%f491, %f447, %f451, %f411;
	fma.rn.f32 	%f492, %f447, %f452, %f412;
	fma.rn.f32 	%f493, %f447, %f453, %f413;
	fma.rn.f32 	%f494, %f447, %f454, %f414;
	fma.rn.f32 	%f495, %f447, %f455, %f415;
	fma.rn.f32 	%f496, %f447, %f456, %f416;
	fma.rn.f32 	%f497, %f447, %f457, %f417;
	fma.rn.f32 	%f498, %f447, %f458, %f418;
	fma.rn.f32 	%f499, %f448, %f451, %f419;
	fma.rn.f32 	%f500, %f448, %f452, %f420;
	fma.rn.f32 	%f501, %f448, %f453, %f421;
	fma.rn.f32 	%f502, %f448, %f454, %f422;
	fma.rn.f32 	%f503, %f448, %f455, %f423;
	fma.rn.f32 	%f504, %f448, %f456, %f424;
	fma.rn.f32 	%f505, %f448, %f457, %f425;
	fma.rn.f32 	%f506, %f448, %f458, %f426;
	fma.rn.f32 	%f507, %f449, %f451, %f427;
	fma.rn.f32 	%f508, %f449, %f452, %f428;
	fma.rn.f32 	%f509, %f449, %f453, %f429;
	fma.rn.f32 	%f510, %f449, %f454, %f430;
	fma.rn.f32 	%f511, %f449, %f455, %f431;
	fma.rn.f32 	%f512, %f449, %f456, %f432;
	fma.rn.f32 	%f513, %f449, %f457, %f433;
	fma.rn.f32 	%f514, %f449, %f458, %f434;
	fma.rn.f32 	%f515, %f450, %f451, %f435;
	fma.rn.f32 	%f516, %f450, %f452, %f436;
	fma.rn.f32 	%f517, %f450, %f453, %f437;
	fma.rn.f32 	%f518, %f450, %f454, %f438;
	fma.rn.f32 	%f519, %f450, %f455, %f439;
	fma.rn.f32 	%f520, %f450, %f456, %f440;
	fma.rn.f32 	%f521, %f450, %f457, %f441;
	fma.rn.f32 	%f522, %f450, %f458, %f442;
	ld.shared.v4.f32 	{%f523, %f524, %f525, %f526}, [%r35+2112];
	ld.shared.v4.f32 	{%f527, %f528, %f529, %f530}, [%r35+2128];
	ld.shared.v4.f32 	{%f531, %f532, %f533, %f534}, [%r38+2048];
	ld.shared.v4.f32 	{%f535, %f536, %f537, %f538}, [%r38+2064];
	fma.rn.f32 	%f539, %f523, %f531, %f459;
	fma.rn.f32 	%f540, %f523, %f532, %f460;
	fma.rn.f32 	%f541, %f523, %f533, %f461;
	fma.rn.f32 	%f542, %f523, %f534, %f462;
	fma.rn.f32 	%f543, %f523, %f535, %f463;
	fma.rn.f32 	%f544, %f523, %f536, %f464;
	fma.rn.f32 	%f545, %f523, %f537, %f465;
	fma.rn.f32 	%f546, %f523, %f538, %f466;
	fma.rn.f32 	%f547, %f524, %f531, %f467;
	fma.rn.f32 	%f548, %f524, %f532, %f468;
	fma.rn.f32 	%f549, %f524, %f533, %f469;
	fma.rn.f32 	%f550, %f524, %f534, %f470;
	fma.rn.f32 	%f551, %f524, %f535, %f471;
	fma.rn.f32 	%f552, %f524, %f536, %f472;
	fma.rn.f32 	%f553, %f524, %f537, %f473;
	fma.rn.f32 	%f554, %f524, %f538, %f474;
	fma.rn.f32 	%f555, %f525, %f531, %f475;
	fma.rn.f32 	%f556, %f525, %f532, %f476;
	fma.rn.f32 	%f557, %f525, %f533, %f477;
	fma.rn.f32 	%f558, %f525, %f534, %f478;
	fma.rn.f32 	%f559, %f525, %f535, %f479;
	fma.rn.f32 	%f560, %f525, %f536, %f480;
	fma.rn.f32 	%f561, %f525, %f537, %f481;
	fma.rn.f32 	%f562, %f525, %f538, %f482;
	fma.rn.f32 	%f563, %f526, %f531, %f483;
	fma.rn.f32 	%f564, %f526, %f532, %f484;
	fma.rn.f32 	%f565, %f526, %f533, %f485;
	fma.rn.f32 	%f566, %f526, %f534, %f486;
	fma.rn.f32 	%f567, %f526, %f535, %f487;
	fma.rn.f32 	%f568, %f526, %f536, %f488;
	fma.rn.f32 	%f569, %f526, %f537, %f489;
	fma.rn.f32 	%f570, %f526, %f538, %f490;
	fma.rn.f32 	%f571, %f527, %f531, %f491;
	fma.rn.f32 	%f572, %f527, %f532, %f492;
	fma.rn.f32 	%f573, %f527, %f533, %f493;
	fma.rn.f32 	%f574, %f527, %f534, %f494;
	fma.rn.f32 	%f575, %f527, %f535, %f495;
	fma.rn.f32 	%f576, %f527, %f536, %f496;
	fma.rn.f32 	%f577, %f527, %f537, %f497;
	fma.rn.f32 	%f578, %f527, %f538, %f498;
	fma.rn.f32 	%f579, %f528, %f531, %f499;
	fma.rn.f32 	%f580, %f528, %f532, %f500;
	fma.rn.f32 	%f581, %f528, %f533, %f501;
	fma.rn.f32 	%f582, %f528, %f534, %f502;
	fma.rn.f32 	%f583, %f528, %f535, %f503;
	fma.rn.f32 	%f584, %f528, %f536, %f504;
	fma.rn.f32 	%f585, %f528, %f537, %f505;
	fma.rn.f32 	%f586, %f528, %f538, %f506;
	fma.rn.f32 	%f587, %f529, %f531, %f507;
	fma.rn.f32 	%f588, %f529, %f532, %f508;
	fma.rn.f32 	%f589, %f529, %f533, %f509;
	fma.rn.f32 	%f590, %f529, %f534, %f510;
	fma.rn.f32 	%f591, %f529, %f535, %f511;
	fma.rn.f32 	%f592, %f529, %f536, %f512;
	fma.rn.f32 	%f593, %f529, %f537, %f513;
	fma.rn.f32 	%f594, %f529, %f538, %f514;
	fma.rn.f32 	%f595, %f530, %f531, %f515;
	fma.rn.f32 	%f596, %f530, %f532, %f516;
	fma.rn.f32 	%f597, %f530, %f533, %f517;
	fma.rn.f32 	%f598, %f530, %f534, %f518;
	fma.rn.f32 	%f599, %f530, %f535, %f519;
	fma.rn.f32 	%f600, %f530, %f536, %f520;
	fma.rn.f32 	%f601, %f530, %f537, %f521;
	fma.rn.f32 	%f602, %f530, %f538, %f522;
	ld.shared.v4.f32 	{%f603, %f604, %f605, %f606}, [%r35+2640];
	ld.shared.v4.f32 	{%f607, %f608, %f609, %f610}, [%r35+2656];
	ld.shared.v4.f32 	{%f611, %f612, %f613, %f614}, [%r38+2560];
	ld.shared.v4.f32 	{%f615, %f616, %f617, %f618}, [%r38+2576];
	fma.rn.f32 	%f619, %f603, %f611, %f539;
	fma.rn.f32 	%f620, %f603, %f612, %f540;
	fma.rn.f32 	%f621, %f603, %f613, %f541;
	fma.rn.f32 	%f622, %f603, %f614, %f542;
	fma.rn.f32 	%f623, %f603, %f615, %f543;
	fma.rn.f32 	%f624, %f603, %f616, %f544;
	fma.rn.f32 	%f625, %f603, %f617, %f545;
	fma.rn.f32 	%f626, %f603, %f618, %f546;
	fma.rn.f32 	%f627, %f604, %f611, %f547;
	fma.rn.f32 	%f628, %f604, %f612, %f548;
	fma.rn.f32 	%f629, %f604, %f613, %f549;
	fma.rn.f32 	%f630, %f604, %f614, %f550;
	fma.rn.f32 	%f631, %f604, %f615, %f551;
	fma.rn.f32 	%f632, %f604, %f616, %f552;
	fma.rn.f32 	%f633, %f604, %f617, %f553;
	fma.rn.f32 	%f634, %f604, %f618, %f554;
	fma.rn.f32 	%f635, %f605, %f611, %f555;
	fma.rn.f32 	%f636, %f605, %f612, %f556;
	fma.rn.f32 	%f637, %f605, %f613, %f557;
	fma.rn.f32 	%f638, %f605, %f614, %f558;
	fma.rn.f32 	%f639, %f605, %f615, %f559;
	fma.rn.f32 	%f640, %f605, %f616, %f560;
	fma.rn.f32 	%f641, %f605, %f617, %f561;
	fma.rn.f32 	%f642, %f605, %f618, %f562;
	fma.rn.f32 	%f643, %f606, %f611, %f563;
	fma.rn.f32 	%f644, %f606, %f612, %f564;
	fma.rn.f32 	%f645, %f606, %f613, %f565;
	fma.rn.f32 	%f646, %f606, %f614, %f566;
	fma.rn.f32 	%f647, %f606, %f615, %f567;
	fma.rn.f32 	%f648, %f606, %f616, %f568;
	fma.rn.f32 	%f649, %f606, %f617, %f569;
	fma.rn.f32 	%f650, %f606, %f618, %f570;
	fma.rn.f32 	%f651, %f607, %f611, %f571;
	fma.rn.f32 	%f652, %f607, %f612, %f572;
	fma.rn.f32 	%f653, %f607, %f613, %f573;
	fma.rn.f32 	%f654, %f607, %f614, %f574;
	fma.rn.f32 	%f655, %f607, %f615, %f575;
	fma.rn.f32 	%f656, %f607, %f616, %f576;
	fma.rn.f32 	%f657, %f607, %f617, %f577;
	fma.rn.f32 	%f658, %f607, %f618, %f578;
	fma.rn.f32 	%f659, %f608, %f611, %f579;
	fma.rn.f32 	%f660, %f608, %f612, %f580;
	fma.rn.f32 	%f661, %f608, %f613, %f581;
	fma.rn.f32 	%f662, %f608, %f614, %f582;
	fma.rn.f32 	%f663, %f608, %f615, %f583;
	fma.rn.f32 	%f664, %f608, %f616, %f584;
	fma.rn.f32 	%f665, %f608, %f617, %f585;
	fma.rn.f32 	%f666, %f608, %f618, %f586;
	fma.rn.f32 	%f667, %f609, %f611, %f587;
	fma.rn.f32 	%f668, %f609, %f612, %f588;
	fma.rn.f32 	%f669, %f609, %f613, %f589;
	fma.rn.f32 	%f670, %f609, %f614, %f590;
	fma.rn.f32 	%f671, %f609, %f615, %f591;
	fma.rn.f32 	%f672, %f609, %f616, %f592;
	fma.rn.f32 	%f673, %f609, %f617, %f593;
	fma.rn.f32 	%f674, %f609, %f618, %f594;
	fma.rn.f32 	%f675, %f610, %f611, %f595;
	fma.rn.f32 	%f676, %f610, %f612, %f596;
	fma.rn.f32 	%f677, %f610, %f613, %f597;
	fma.rn.f32 	%f678, %f610, %f614, %f598;
	fma.rn.f32 	%f679, %f610, %f615, %f599;
	fma.rn.f32 	%f680, %f610, %f616, %f600;
	fma.rn.f32 	%f681, %f610, %f617, %f601;
	fma.rn.f32 	%f682, %f610, %f618, %f602;
	ld.shared.v4.f32 	{%f683, %f684, %f685, %f686}, [%r35+3168];
	ld.shared.v4.f32 	{%f687, %f688, %f689, %f690}, [%r35+3184];
	ld.shared.v4.f32 	{%f691, %f692, %f693, %f694}, [%r38+3072];
	ld.shared.v4.f32 	{%f695, %f696, %f697, %f698}, [%r38+3088];
	fma.rn.f32 	%f699, %f683, %f691, %f619;
	fma.rn.f32 	%f700, %f683, %f692, %f620;
	fma.rn.f32 	%f701, %f683, %f693, %f621;
	fma.rn.f32 	%f702, %f683, %f694, %f622;
	fma.rn.f32 	%f703, %f683, %f695, %f623;
	fma.rn.f32 	%f704, %f683, %f696, %f624;
	fma.rn.f32 	%f705, %f683, %f697, %f625;
	fma.rn.f32 	%f706, %f683, %f698, %f626;
	fma.rn.f32 	%f707, %f684, %f691, %f627;
	fma.rn.f32 	%f708, %f684, %f692, %f628;
	fma.rn.f32 	%f709, %f684, %f693, %f629;
	fma.rn.f32 	%f710, %f684, %f694, %f630;
	fma.rn.f32 	%f711, %f684, %f695, %f631;
	fma.rn.f32 	%f712, %f684, %f696, %f632;
	fma.rn.f32 	%f713, %f684, %f697, %f633;
	fma.rn.f32 	%f714, %f684, %f698, %f634;
	fma.rn.f32 	%f715, %f685, %f691, %f635;
	fma.rn.f32 	%f716, %f685, %f692, %f636;
	fma.rn.f32 	%f717, %f685, %f693, %f637;
	fma.rn.f32 	%f718, %f685, %f694, %f638;
	fma.rn.f32 	%f719, %f685, %f695, %f639;
	fma.rn.f32 	%f720, %f685, %f696, %f640;
	fma.rn.f32 	%f721, %f685, %f697, %f641;
	fma.rn.f32 	%f722, %f685, %f698, %f642;
	fma.rn.f32 	%f723, %f686, %f691, %f643;
	fma.rn.f32 	%f724, %f686, %f692, %f644;
	fma.rn.f32 	%f725, %f686, %f693, %f645;
	fma.rn.f32 	%f726, %f686, %f694, %f646;
	fma.rn.f32 	%f727, %f686, %f695, %f647;
	fma.rn.f32 	%f728, %f686, %f696, %f648;
	fma.rn.f32 	%f729, %f686, %f697, %f649;
	fma.rn.f32 	%f730, %f686, %f698, %f650;
	fma.rn.f32 	%f731, %f687, %f691, %f651;
	fma.rn.f32 	%f732, %f687, %f692, %f652;
	fma.rn.f32 	%f733, %f687, %f693, %f653;
	fma.rn.f32 	%f734, %f687, %f694, %f654;
	fma.rn.f32 	%f735, %f687, %f695, %f655;
	fma.rn.f32 	%f736, %f687, %f696, %f656;
	fma.rn.f32 	%f737, %f687, %f697, %f657;
	fma.rn.f32 	%f738, %f687, %f698, %f658;
	fma.rn.f32 	%f739, %f688, %f691, %f659;
	fma.rn.f32 	%f740, %f688, %f692, %f660;
	fma.rn.f32 	%f741, %f688, %f693, %f661;
	fma.rn.f32 	%f742, %f688, %f694, %f662;
	fma.rn.f32 	%f743, %f688, %f695, %f663;
	fma.rn.f32 	%f744, %f688, %f696, %f664;
	fma.rn.f32 	%f745, %f688, %f697, %f665;
	fma.rn.f32 	%f746, %f688, %f698, %f666;
	fma.rn.f32 	%f747, %f689, %f691, %f667;
	fma.rn.f32 	%f748, %f689, %f692, %f668;
	fma.rn.f32 	%f749, %f689, %f693, %f669;
	fma.rn.f32 	%f750, %f689, %f694, %f670;
	fma.rn.f32 	%f751, %f689, %f695, %f671;
	fma.rn.f32 	%f752, %f689, %f696, %f672;
	fma.rn.f32 	%f753, %f689, %f697, %f673;
	fma.rn.f32 	%f754, %f689, %f698, %f674;
	fma.rn.f32 	%f755, %f690, %f691, %f675;
	fma.rn.f32 	%f756, %f690, %f692, %f676;
	fma.rn.f32 	%f757, %f690, %f693, %f677;
	fma.rn.f32 	%f758, %f690, %f694, %f678;
	fma.rn.f32 	%f759, %f690, %f695, %f679;
	fma.rn.f32 	%f760, %f690, %f696, %f680;
	fma.rn.f32 	%f761, %f690, %f697, %f681;
	fma.rn.f32 	%f762, %f690, %f698, %f682;
	ld.shared.v4.f32 	{%f763, %f764, %f765, %f766}, [%r35+3696];
	ld.shared.v4.f32 	{%f767, %f768, %f769, %f770}, [%r35+3712];
	ld.shared.v4.f32 	{%f771, %f772, %f773, %f774}, [%r38+3584];
	ld.shared.v4.f32 	{%f775, %f776, %f777, %f778}, [%r38+3600];
	fma.rn.f32 	%f890, %f763, %f771, %f699;
	fma.rn.f32 	%f889, %f763, %f772, %f700;
	fma.rn.f32 	%f888, %f763, %f773, %f701;
	fma.rn.f32 	%f887, %f763, %f774, %f702;
	fma.rn.f32 	%f886, %f763, %f775, %f703;
	fma.rn.f32 	%f885, %f763, %f776, %f704;
	fma.rn.f32 	%f884, %f763, %f777, %f705;
	fma.rn.f32 	%f883, %f763, %f778, %f706;
	fma.rn.f32 	%f882, %f764, %f771, %f707;
	fma.rn.f32 	%f881, %f764, %f772, %f708;
	fma.rn.f32 	%f880, %f764, %f773, %f709;
	fma.rn.f32 	%f879, %f764, %f774, %f710;
	fma.rn.f32 	%f878, %f764, %f775, %f711;
	fma.rn.f32 	%f877, %f764, %f776, %f712;
	fma.rn.f32 	%f876, %f764, %f777, %f713;
	fma.rn.f32 	%f875, %f764, %f778, %f714;
	fma.rn.f32 	%f874, %f765, %f771, %f715;
	fma.rn.f32 	%f873, %f765, %f772, %f716;
	fma.rn.f32 	%f872, %f765, %f773, %f717;
	fma.rn.f32 	%f871, %f765, %f774, %f718;
	fma.rn.f32 	%f870, %f765, %f775, %f719;
	fma.rn.f32 	%f869, %f765, %f776, %f720;
	fma.rn.f32 	%f868, %f765, %f777, %f721;
	fma.rn.f32 	%f867, %f765, %f778, %f722;
	fma.rn.f32 	%f866, %f766, %f771, %f723;
	fma.rn.f32 	%f865, %f766, %f772, %f724;
	fma.rn.f32 	%f864, %f766, %f773, %f725;
	fma.rn.f32 	%f863, %f766, %f774, %f726;
	fma.rn.f32 	%f862, %f766, %f775, %f727;
	fma.rn.f32 	%f861, %f766, %f776, %f728;
	fma.rn.f32 	%f860, %f766, %f777, %f729;
	fma.rn.f32 	%f859, %f766, %f778, %f730;
	fma.rn.f32 	%f858, %f767, %f771, %f731;
	fma.rn.f32 	%f857, %f767, %f772, %f732;
	fma.rn.f32 	%f856, %f767, %f773, %f733;
	fma.rn.f32 	%f855, %f767, %f774, %f734;
	fma.rn.f32 	%f854, %f767, %f775, %f735;
	fma.rn.f32 	%f853, %f767, %f776, %f736;
	fma.rn.f32 	%f852, %f767, %f777, %f737;
	fma.rn.f32 	%f851, %f767, %f778, %f738;
	fma.rn.f32 	%f850, %f768, %f771, %f739;
	fma.rn.f32 	%f849, %f768, %f772, %f740;
	fma.rn.f32 	%f848, %f768, %f773, %f741;
	fma.rn.f32 	%f847, %f768, %f774, %f742;
	fma.rn.f32 	%f846, %f768, %f775, %f743;
	fma.rn.f32 	%f845, %f768, %f776, %f744;
	fma.rn.f32 	%f844, %f768, %f777, %f745;
	fma.rn.f32 	%f843, %f768, %f778, %f746;
	fma.rn.f32 	%f891, %f769, %f771, %f747;
	fma.rn.f32 	%f892, %f769, %f772, %f748;
	fma.rn.f32 	%f893, %f769, %f773, %f749;
	fma.rn.f32 	%f894, %f769, %f774, %f750;
	fma.rn.f32 	%f895, %f769, %f775, %f751;
	fma.rn.f32 	%f896, %f769, %f776, %f752;
	fma.rn.f32 	%f897, %f769, %f777, %f753;
	fma.rn.f32 	%f898, %f769, %f778, %f754;
	fma.rn.f32 	%f899, %f770, %f771, %f755;
	fma.rn.f32 	%f900, %f770, %f772, %f756;
	fma.rn.f32 	%f901, %f770, %f773, %f757;
	fma.rn.f32 	%f902, %f770, %f774, %f758;
	fma.rn.f32 	%f903, %f770, %f775, %f759;
	fma.rn.f32 	%f904, %f770, %f776, %f760;
	fma.rn.f32 	%f905, %f770, %f777, %f761;
	fma.rn.f32 	%f906, %f770, %f778, %f762;
	bar.sync 	0;
	add.s32 	%r72, %r72, 8;
	add.s64 	%rd83, %rd83, 32;
	shl.b32 	%r39, %r68, 3;
	mul.wide.s32 	%rd18, %r39, 4;
	add.s64 	%rd82, %rd82, %rd18;
	setp.lt.s32 	%p2, %r72, %r71;
	@%p2 bra 	$L__BB0_2;
$L__BB0_3:
	ld.param.u32 	%r69, [_Z31sgemm_2d_blocktiling_vec_kernelILi128ELi128ELi8ELi8ELi8ELi4EEvPfPKfS2_iii_param_4];
	ld.param.u64 	%rd81, [_Z31sgemm_2d_blocktiling_vec_kernelILi128ELi128ELi8ELi8ELi8ELi4EEvPfPKfS2_iii_param_0];
	mov.u32 	%r40, %ctaid.y;
	mul.lo.s32 	%r41, %r40, %r69;
	shl.b32 	%r42, %r41, 7;
	mov.u32 	%r43, %ctaid.x;
	shl.b32 	%r44, %r43, 7;
	add.s32 	%r45, %r42, %r44;
	cvt.u64.u32 	%rd19, %r45;
	cvta.to.global.u64 	%rd20, %rd81;
	mov.u32 	%r46, %tid.x;
	shr.u32 	%r47, %r46, 4;
	shl.b32 	%r48, %r46, 3;
	and.b32  	%r49, %r48, 120;
	mul.lo.s32 	%r50, %r47, %r69;
	shl.b32 	%r51, %r50, 3;
	add.s32 	%r52, %r51, %r49;
	cvt.s64.s32 	%rd21, %r52;
	add.s64 	%rd22, %rd21, %rd19;
	shl.b64 	%rd23, %rd22, 2;
	add.s64 	%rd24, %rd20, %rd23;
	st.global.v4.f32 	[%rd24], {%f890, %f889, %f888, %f887};
	st.global.v4.f32 	[%rd24+16], {%f886, %f885, %f884, %f883};
	add.s32 	%r53, %r52, %r69;
	cvt.s64.s32 	%rd25, %r53;
	add.s64 	%rd26, %rd25, %rd19;
	shl.b64 	%rd27, %rd26, 2;
	add.s64 	%rd28, %rd20, %rd27;
	st.global.v4.f32 	[%rd28], {%f882, %f881, %f880, %f879};
	add.s32 	%r54, %r53, 4;
	cvt.s64.s32 	%rd29, %r54;
	add.s64 	%rd30, %rd29, %rd19;
	shl.b64 	%rd31, %rd30, 2;
	add.s64 	%rd32, %rd20, %rd31;
	st.global.v4.f32 	[%rd32], {%f878, %f877, %f876, %f875};
	add.s32 	%r55, %r53, %r69;
	cvt.s64.s32 	%rd33, %r55;
	add.s64 	%rd34, %rd33, %rd19;
	shl.b64 	%rd35, %rd34, 2;
	add.s64 	%rd36, %rd20, %rd35;
	st.global.v4.f32 	[%rd36], {%f874, %f873, %f872, %f871};
	add.s32 	%r56, %r54, %r69;
	cvt.s64.s32 	%rd37, %r56;
	add.s64 	%rd38, %rd37, %rd19;
	shl.b64 	%rd39, %rd38, 2;
	add.s64 	%rd40, %rd20, %rd39;
	st.global.v4.f32 	[%rd40], {%f870, %f869, %f868, %f867};
	add.s32 	%r57, %r55, %r69;
	cvt.s64.s32 	%rd41, %r57;
	add.s64 	%rd42, %rd41, %rd19;
	shl.b64 	%rd43, %rd42, 2;
	add.s64 	%rd44, %rd20, %rd43;
	st.global.v4.f32 	[%rd44], {%f866, %f865, %f864, %f863};
	add.s32 	%r58, %r56, %r69;
	cvt.s64.s32 	%rd45, %r58;
	add.s64 	%rd46, %rd45, %rd19;
	shl.b64 	%rd47, %rd46, 2;
	add.s64 	%rd48, %rd20, %rd47;
	st.global.v4.f32 	[%rd48], {%f862, %f861, %f860, %f859};
	add.s32 	%r59, %r57, %r69;
	cvt.s64.s32 	%rd49, %r59;
	add.s64 	%rd50, %rd49, %rd19;
	shl.b64 	%rd51, %rd50, 2;
	add.s64 	%rd52, %rd20, %rd51;
	st.global.v4.f32 	[%rd52], {%f858, %f857, %f856, %f855};
	add.s32 	%r60, %r58, %r69;
	cvt.s64.s32 	%rd53, %r60;
	add.s64 	%rd54, %rd53, %rd19;
	shl.b64 	%rd55, %rd54, 2;
	add.s64 	%rd56, %rd20, %rd55;
	st.global.v4.f32 	[%rd56], {%f854, %f853, %f852, %f851};
	add.s32 	%r61, %r59, %r69;
	cvt.s64.s32 	%rd57, %r61;
	add.s64 	%rd58, %rd57, %rd19;
	shl.b64 	%rd59, %rd58, 2;
	add.s64 	%rd60, %rd20, %rd59;
	st.global.v4.f32 	[%rd60], {%f850, %f849, %f848, %f847};
	add.s32 	%r62, %r60, %r69;
	cvt.s64.s32 	%rd61, %r62;
	add.s64 	%rd62, %rd61, %rd19;
	shl.b64 	%rd63, %rd62, 2;
	add.s64 	%rd64, %rd20, %rd63;
	st.global.v4.f32 	[%rd64], {%f846, %f845, %f844, %f843};
	add.s32 	%r63, %r61, %r69;
	cvt.s64.s32 	%rd65, %r63;
	add.s64 	%rd66, %rd65, %rd19;
	shl.b64 	%rd67, %rd66, 2;
	add.s64 	%rd68, %rd20, %rd67;
	st.global.v4.f32 	[%rd68], {%f891, %f892, %f893, %f894};
	add.s32 	%r64, %r62, %r69;
	cvt.s64.s32 	%rd69, %r64;
	add.s64 	%rd70, %rd69, %rd19;
	shl.b64 	%rd71, %rd70, 2;
	add.s64 	%rd72, %rd20, %rd71;
	st.global.v4.f32 	[%rd72], {%f895, %f896, %f897, %f898};
	add.s32 	%r65, %r63, %r69;
	cvt.s64.s32 	%rd73, %r65;
	add.s64 	%rd74, %rd73, %rd19;
	shl.b64 	%rd75, %rd74, 2;
	add.s64 	%rd76, %rd20, %rd75;
	st.global.v4.f32 	[%rd76], {%f899, %f900, %f901, %f902};
	add.s32 	%r66, %r64, %r69;
	cvt.s64.s32 	%rd77, %r66;
	add.s64 	%rd78, %rd77, %rd19;
	shl.b64 	%rd79, %rd78, 2;
	add.s64 	%rd80, %rd20, %rd79;
	st.global.v4.f32 	[%rd80], {%f903, %f904, %f905, %f906};
	ret;

}


// ===== COMPILED SASS (sm_100) =====

	.target	sm_100

	.elftype	@"ET_EXEC"


//--------------------- .note.nv.tkinfo           --------------------------
	.section	.note.nv.tkinfo,"",@"SHT_NOTE"
	.sectionflags	@"SHF_NOTE_NV_TKINFO"
	.tkinfo
        /*0018*/ 	.word	0x00000002
        /*0030*/ 	.string	""
        /*0030*/ 	.string	"ptxas"
        /*0030*/ 	.string	"Cuda compilation tools, release 13.0, V13.0.88"
        /*0030*/ 	.string	"Build cuda_13.0.r13.0/compiler.36424714_0"
        /*0030*/ 	.string	"-arch sm_100 -m 64 "



//--------------------- .note.nv.cuinfo           --------------------------
	.section	.note.nv.cuinfo,"",@"SHT_NOTE"
	.sectionflags	@"SHF_NOTE_NV_CUINFO"
        /*0018*/ 	.short	0x0002
        /*001a*/ 	.short	0x0064
        /*001c*/ 	.short	0x0082
	.zero		2


//--------------------- .nv.info                  --------------------------
	.section	.nv.info,"",@"SHT_CUDA_INFO"
	.align	4


	//----- nvinfo : EIATTR_REGCOUNT
	.align		4
        /*0000*/ 	.byte	0x04, 0x2f
        /*0002*/ 	.short	(.L_1 - .L_0)
	.align		4
.L_0:
        /*0004*/ 	.word	index@(_Z31sgemm_2d_blocktiling_vec_kernelILi128ELi128ELi8ELi8ELi8ELi4EEvPfPKfS2_iii)
        /*0008*/ 	.word	0x0000007f


	//----- nvinfo : EIATTR_FRAME_SIZE
	.align		4
.L_1:
        /*000c*/ 	.byte	0x04, 0x11
        /*000e*/ 	.short	(.L_3 - .L_2)
	.align		4
.L_2:
        /*0010*/ 	.word	index@(_Z31sgemm_2d_blocktiling_vec_kernelILi128ELi128ELi8ELi8ELi8ELi4EEvPfPKfS2_iii)
        /*0014*/ 	.word	0x00000000


	//----- nvinfo : EIATTR_MIN_STACK_SIZE
	.align		4
.L_3:
        /*0018*/ 	.byte	0x04, 0x12
        /*001a*/ 	.short	(.L_5 - .L_4)
	.align		4
.L_4:
        /*001c*/ 	.word	index@(_Z31sgemm_2d_blocktiling_vec_kernelILi128ELi128ELi8ELi8ELi8ELi4EEvPfPKfS2_iii)
        /*0020*/ 	.word	0x00000000
.L_5:


//--------------------- .nv.compat                --------------------------
	.section	.nv.compat,"",@"SHT_CUDA_COMPAT_INFO"
	.align	4
        /*0000*/ 	.byte	0x02, 0x09, 0x00, 0x00, 0x02, 0x02, 0x01, 0x00, 0x02, 0x05, 0x05, 0x00, 0x03, 0x07, 0x01, 0x01
        /*0010*/ 	.byte	0x02, 0x03, 0x00, 0x00, 0x02, 0x06, 0x01, 0x00, 0x04, 0x0b, 0x08, 0x00, 0x09, 0x00, 0x00, 0x00
        /*0020*/ 	.byte	0x00, 0x00, 0x00, 0x00


//--------------------- .nv.info._Z31sgemm_2d_blocktiling_vec_kernelILi128ELi128ELi8ELi8ELi8ELi4EEvPfPKfS2_iii --------------------------
	.section	.nv.info._Z31sgemm_2d_blocktiling_vec_kernelILi128ELi128ELi8ELi8ELi8ELi4EEvPfPKfS2_iii,"",@"SHT_CUDA_INFO"
	.sectionflags	@""
	.align	4


	//----- nvinfo : EIATTR_CUDA_API_VERSION
	.align		4
        /*0000*/ 	.byte	0x04, 0x37
        /*0002*/ 	.short	(.L_7 - .L_6)
.L_6:
        /*0004*/ 	.word	0x00000082


	//----- nvinfo : EIATTR_KPARAM_INFO
	.align		4
.L_7:
        /*0008*/ 	.byte	0x04, 0x17
        /*000a*/ 	.short	(.L_9 - .L_8)
.L_8:
        /*000c*/ 	.word	0x00000000
        /*0010*/ 	.short	0x0005
        /*0012*/ 	.short	0x0020
        /*0014*/ 	.byte	0x00, 0xf0, 0x11, 0x00


	//----- nvinfo : EIATTR_KPARAM_INFO
	.align		4
.L_9:
        /*0018*/ 	.byte	0x04, 0x17
        /*001a*/ 	.short	(.L_11 - .L_10)
.L_10:
        /*001c*/ 	.word	0x00000000
        /*0020*/ 	.short	0x0004
        /*0022*/ 	.short	0x001c
        /*0024*/ 	.byte	0x00, 0xf0, 0x11, 0x00


	//----- nvinfo : EIATTR_KPARAM_INFO
	.align		4
.L_11:
        /*0028*/ 	.byte	0x04, 0x17
        /*002a*/ 	.short	(.L_13 - .L_12)
.L_12:
        /*002c*/ 	.word	0x00000000
        /*0030*/ 	.short	0x0003
        /*0032*/ 	.short	0x0018
        /*0034*/ 	.byte	0x00, 0xf0, 0x11, 0x00


	//----- nvinfo : EIATTR_KPARAM_INFO
	.align		4
.L_13:
        /*0038*/ 	.byte	0x04, 0x17
        /*003a*/ 	.short	(.L_15 - .L_14)
.L_14:
        /*003c*/ 	.word	0x00000000
        /*0040*/ 	.short	0x0002
        /*0042*/ 	.short	0x0010
        /*0044*/ 	.byte	0x00, 0xf5, 0x21, 0x00


	//----- nvinfo : EIATTR_KPARAM_INFO
	.align		4
.L_15:
        /*0048*/ 	.byte	0x04, 0x17
        /*004a*/ 	.short	(.L_17 - .L_16)
.L_16:
        /*004c*/ 	.word	0x00000000
        /*0050*/ 	.short	0x0001
        /*0052*/ 	.short	0x0008
        /*0054*/ 	.byte	0x00, 0xf5, 0x21, 0x00


	//----- nvinfo : EIATTR_KPARAM_INFO
	.align		4
.L_17:
        /*0058*/ 	.byte	0x04, 0x17
        /*005a*/ 	.short	(.L_19 - .L_18)
.L_18:
        /*005c*/ 	.word	0x00000000
        /*0060*/ 	.short	0x0000
        /*0062*/ 	.short	0x0000
        /*0064*/ 	.byte	0x00, 0xf5, 0x21, 0x00


	//----- nvinfo : EIATTR_SPARSE_MMA_MASK
	.align		4
.L_19:
        /*0068*/ 	.byte	0x03, 0x50
        /*006a*/ 	.short	0x0000


	//----- nvinfo : EIATTR_MAXREG_COUNT
	.align		4
        /*006c*/ 	.byte	0x03, 0x1b
        /*006e*/ 	.short	0x00ff


	//----- nvinfo : EIATTR_NUM_BARRIERS
	.align		4
        /*0070*/ 	.byte	0x02, 0x4c
        /*0072*/ 	.byte	0x01
	.zero		1


	//----- nvinfo : EIATTR_MERCURY_ISA_VERSION
	.align		4
        /*0074*/ 	.byte	0x03, 0x5f
        /*0076*/ 	.short	0x0101


	//----- nvinfo : EIATTR_VRC_CTA_INIT_COUNT
	.align		4
        /*0078*/ 	.byte	0x02, 0x4a
	.zero		1
	.zero		1


	//----- nvinfo : EIATTR_EXIT_INSTR_OFFSETS
	.align		4
        /*007c*/ 	.byte	0x04, 0x1c
        /*007e*/ 	.short	(.L_21 - .L_20)


	//   ....[0]....
.L_20:
        /*0080*/ 	.word	0x00002e20


	//----- nvinfo : EIATTR_CBANK_PARAM_SIZE
	.align		4
.L_21:
        /*0084*/ 	.byte	0x03, 0x19
        /*0086*/ 	.short	0x0024


	//----- nvinfo : EIATTR_PARAM_CBANK
	.align		4
        /*0088*/ 	.byte	0x04, 0x0a
        /*008a*/ 	.short	(.L_23 - .L_22)
	.align		4
.L_22:
        /*008c*/ 	.word	index@(.nv.constant0._Z31sgemm_2d_blocktiling_vec_kernelILi128ELi128ELi8ELi8ELi8ELi4EEvPfPKfS2_iii)
        /*0090*/ 	.short	0x0380
        /*0092*/ 	.short	0x0024


	//----- nvinfo : EIATTR_SW_WAR
	.align		4
.L_23:
        /*0094*/ 	.byte	0x04, 0x36
        /*0096*/ 	.short	(.L_25 - .L_24)
.L_24:
        /*0098*/ 	.word	0x00000008
.L_25:


//--------------------- .nv.callgraph             --------------------------
	.section	.nv.callgraph,"",@"SHT_CUDA_CALLGRAPH"
	.align	4
	.sectionentsize	8
	.align		4
        /*0000*/ 	.word	0x00000000
	.align		4
        /*0004*/ 	.word	0xffffffff
	.align		4
        /*0008*/ 	.word	0x00000000
	.align		4
        /*000c*/ 	.word	0xfffffffe
	.align		4
        /*0010*/ 	.word	0x00000000
	.align		4
        /*0014*/ 	.word	0xfffffffd
	.align		4
        /*0018*/ 	.word	0x00000000
	.align		4
        /*001c*/ 	.word	0xfffffffc


//--------------------- .text._Z31sgemm_2d_blocktiling_vec_kernelILi128ELi128ELi8ELi8ELi8ELi4EEvPfPKfS2_iii --------------------------
	.section	.text._Z31sgemm_2d_blocktiling_vec_kernelILi128ELi128ELi8ELi8ELi8ELi4EEvPfPKfS2_iii,"ax",@progbits
	.align	128
        .global         _Z31sgemm_2d_blocktiling_vec_kernelILi128ELi128ELi8ELi8ELi8ELi4EEvPfPKfS2_iii
        .type           _Z31sgemm_2d_blocktiling_vec_kernelILi128ELi128ELi8ELi8ELi8ELi4EEvPfPKfS2_iii,@function
        .size           _Z31sgemm_2d_blocktiling_vec_kernelILi128ELi128ELi8ELi8ELi8ELi4EEvPfPKfS2_iii,(.L_x_3 - _Z31sgemm_2d_blocktiling_vec_kernelILi128ELi128ELi8ELi8ELi8ELi4EEvPfPKfS2_iii)
        .other          _Z31sgemm_2d_blocktiling_vec_kernelILi128ELi128ELi8ELi8ELi8ELi4EEvPfPKfS2_iii,@"STO_CUDA_ENTRY STV_DEFAULT"
_Z31sgemm_2d_blocktiling_vec_kernelILi128ELi128ELi8ELi8ELi8ELi4EEvPfPKfS2_iii:
.text._Z31sgemm_2d_blocktiling_vec_kernelILi128ELi128ELi8ELi8ELi8ELi4EEvPfPKfS2_iii:
[----:B------:R-:W-:Y:S01]  /*0000*/  LDC R1, c[0x0][0x37c] ;  /* 0x0000df00ff017b82 */ /* 0x000fe20000000800 */
[----:B------:R-:W0:Y:S07]  /*0010*/  LDCU UR14, c[0x0][0x3a0] ;  /* 0x00007400ff0e77ac */ /* 0x000e2e0008000800 */
[----:B------:R-:W1:Y:S01]  /*0020*/  S2UR UR9, SR_CTAID.Y ;  /* 0x00000000000979c3 */ /* 0x000e620000002600 */
[----:B------:R-:W2:Y:S01]  /*0030*/  S2R R0, SR_TID.X ;  /* 0x0000000000007919 */ /* 0x000ea20000002100 */
[----:B------:R-:W-:-:S02]  /*0040*/  CS2R R66, SRZ ;  /* 0x0000000000427805 */ /* 0x000fc4000001ff00 */
[----:B------:R-:W-:Y:S02]  /*0050*/  CS2R R64, SRZ ;  /* 0x0000000000407805 */ /* 0x000fe4000001ff00 */
[----:B------:R-:W-:Y:S02]  /*0060*/  CS2R R62, SRZ ;  /* 0x00000000003e7805 */ /* 0x000fe4000001ff00 */
[----:B------:R-:W-:Y:S02]  /*0070*/  CS2R R60, SRZ ;  /* 0x00000000003c7805 */ /* 0x000fe4000001ff00 */
[----:B------:R-:W-:Y:S02]  /*0080*/  CS2R R58, SRZ ;  /* 0x00000000003a7805 */ /* 0x000fe4000001ff00 */
[----:B------:R-:W-:Y:S01]  /*0090*/  CS2R R56, SRZ ;  /* 0x0000000000387805 */ /* 0x000fe2000001ff00 */
[----:B------:R-:W3:Y:S01]  /*00a0*/  S2UR UR10, SR_CTAID.X ;  /* 0x00000000000a79c3 */ /* 0x000ee20000002500 */
[----:B------:R-:W-:-:S02]  /*00b0*/  CS2R R54, SRZ ;  /* 0x0000000000367805 */ /* 0x000fc4000001ff00 */
[----:B------:R-:W-:Y:S02]  /*00c0*/  CS2R R52, SRZ ;  /* 0x0000000000347805 */ /* 0x000fe4000001ff00 */
[----:B------:R-:W-:Y:S02]  /*00d0*/  CS2R R50, SRZ ;  /* 0x0000000000327805 */ /* 0x000fe4000001ff00 */
[----:B------:R-:W-:Y:S02]  /*00e0*/  CS2R R48, SRZ ;  /* 0x0000000000307805 */ /* 0x000fe4000001ff00 */
[----:B------:R-:W-:Y:S02]  /*00f0*/  CS2R R46, SRZ ;  /* 0x00000000002e7805 */ /* 0x000fe4000001ff00 */
[----:B------:R-:W-:Y:S02]  /*0100*/  CS2R R44, SRZ ;  /* 0x00000000002c7805 */ /* 0x000fe4000001ff00 */
[----:B------:R-:W-:-:S02]  /*0110*/  CS2R R42, SRZ ;  /* 0x00000000002a7805 */ /* 0x000fc4000001ff00 */
[----:B------:R-:W-:Y:S01]  /*0120*/  CS2R R40, SRZ ;  /* 0x0000000000287805 */ /* 0x000fe2000001ff00 */
[----:B0-----:R-:W-:Y:S01]  /*0130*/  UISETP.GE.AND UP0, UPT, UR14, 0x1, UPT ;  /* 0x000000010e00788c */ /* 0x001fe2000bf06270 */
[----:B------:R-:W-:Y:S02]  /*0140*/  CS2R R38, SRZ ;  /* 0x0000000000267805 */ /* 0x000fe4000001ff00 */
[----:B------:R-:W-:Y:S02]  /*0150*/  CS2R R36, SRZ ;  /* 0x0000000000247805 */ /* 0x000fe4000001ff00 */
[----:B------:R-:W-:Y:S02]  /*0160*/  CS2R R34, SRZ ;  /* 0x0000000000227805 */ /* 0x000fe4000001ff00 */
[----:B------:R-:W-:Y:S02]  /*0170*/  CS2R R32, SRZ ;  /* 0x0000000000207805 */ /* 0x000fe4000001ff00 */
[----:B------:R-:W-:-:S02]  /*0180*/  CS2R R30, SRZ ;  /* 0x00000000001e7805 */ /* 0x000fc4000001ff00 */
[----:B------:R-:W-:Y:S02]  /*0190*/  CS2R R28, SRZ ;  /* 0x00000000001c7805 */ /* 0x000fe4000001ff00 */
        /* <DEDUP_REMOVED lines=12> */
[----:B------:R-:W0:Y:S01]  /*0260*/  LDCU.64 UR12, c[0x0][0x358] ;  /* 0x00006b00ff0c77ac */ /* 0x000e220008000a00 */
[----:B-123--:R-:W-:Y:S05]  /*0270*/  BRA.U !UP0, `(.L_x_0) ;  /* 0x00000025085c7547 */ /* 0x00efea000b800000 */
[----:B------:R-:W1:Y:S01]  /*0280*/  LDCU UR15, c[0x0][0x39c] ;  /* 0x00007380ff0f77ac */ /* 0x000e620008000800 */
[----:B------:R-:W-:Y:S01]  /*0290*/  HFMA2 R67, -RZ, RZ, 0, 9.5367431640625e-07 ;  /* 0x00000010ff437431 */ /* 0x000fe200000001ff */
[--C-:B------:R-:W-:Y:S01]  /*02a0*/  SHF.R.U32.HI R84, RZ, 0x1, R0.reuse ;  /* 0x00000001ff547819 */ /* 0x100fe20000011600 */
[----:B------:R-:W-:Y:S01]  /*02b0*/  USHF.L.U32 UR4, UR9, 0x7, URZ ;  /* 0x0000000709047899 */ /* 0x000fe200080006ff */
[C---:B------:R-:W-:Y:S01]  /*02c0*/  LOP3.LUT R85, R0.reuse, 0x1, RZ, 0xc0, !PT ;  /* 0x0000000100557812 */ /* 0x040fe200078ec0ff */
[----:B------:R-:W2:Y:S01]  /*02d0*/  LDCU.64 UR16, c[0x0][0x388] ;  /* 0x00007100ff1077ac */ /* 0x000ea20008000a00 */
[----:B------:R-:W-:Y:S02]  /*02e0*/  SHF.R.U32.HI R3, RZ, 0x5, R0 ;  /* 0x00000005ff037819 */ /* 0x000fe40000011600 */
[----:B------:R-:W-:Y:S01]  /*02f0*/  LOP3.LUT R68, R0, 0x1f, RZ, 0xc0, !PT ;  /* 0x0000001f00447812 */ /* 0x000fe200078ec0ff */
[----:B------:R-:W3:Y:S01]  /*0300*/  LDCU.64 UR18, c[0x0][0x390] ;  /* 0x00007200ff1277ac */ /* 0x000ee20008000a00 */
[----:B------:R-:W-:Y:S01]  /*0310*/  MOV R69, 0x10 ;  /* 0x0000001000457802 */ /* 0x000fe20000000f00 */
[----:B------:R-:W-:-:S02]  /*0320*/  USHF.L.U32 UR6, UR10, 0x7, URZ ;  /* 0x000000070a067899 */ /* 0x000fc400080006ff */
[----:B------:R-:W-:Y:S02]  /*0330*/  USHF.R.U32.HI UR11, URZ, 0x2, UR14 ;  /* 0x00000002ff0b7899 */ /* 0x000fe4000801160e */
[----:B-1----:R-:W-:Y:S02]  /*0340*/  USHF.R.S32.HI UR5, URZ, 0x1f, UR15 ;  /* 0x0000001fff057899 */ /* 0x002fe4000801140f */
[----:B------:R-:W-:Y:S02]  /*0350*/  UIMAD UR4, UR4, UR14, URZ ;  /* 0x0000000e040472a4 */ /* 0x000fe4000f8e02ff */
[----:B------:R-:W-:Y:S01]  /*0360*/  ULEA.HI UR5, UR5, UR15, URZ, 0x2 ;  /* 0x0000000f05057291 */ /* 0x000fe2000f8f10ff */
[----:B------:R-:W-:Y:S01]  /*0370*/  IMAD R2, R84, UR11, R85 ;  /* 0x0000000b54027c24 */ /* 0x000fe2000f8e0255 */
[----:B------:R-:W-:Y:S02]  /*0380*/  UIMAD.WIDE.U32 UR6, UR6, 0x4, URZ ;  /* 0x00000004060678a5 */ /* 0x000fe4000f8e00ff */
[----:B------:R-:W-:-:S02]  /*0390*/  USHF.R.S32.HI UR8, URZ, 0x2, UR5 ;  /* 0x00000002ff087899 */ /* 0x000fc40008011405 */
[----:B------:R-:W-:-:S04]  /*03a0*/  UIMAD.WIDE.U32 UR4, UR4, 0x4, URZ ;  /* 0x00000004040478a5 */ /* 0x000fc8000f8e00ff */
[----:B------:R-:W-:Y:S02]  /*03b0*/  IMAD R68, R3, UR8, R68 ;  /* 0x0000000803447c24 */ /* 0x000fe4000f8e0244 */
[----:B------:R-:W-:-:S04]  /*03c0*/  IMAD.WIDE.U32 R2, R2, R67, UR4 ;  /* 0x0000000402027e25 */ /* 0x000fc8000f8e0043 */
[----:B------:R-:W-:Y:S01]  /*03d0*/  HFMA2 R67, -RZ, RZ, 0, 0 ;  /* 0x00000000ff437431 */ /* 0x000fe200000001ff */
[----:B------:R-:W-:Y:S01]  /*03e0*/  UMOV UR4, URZ ;  /* 0x000000ff00047c82 */ /* 0x000fe20008000000 */
[----:B------:R-:W-:Y:S01]  /*03f0*/  IMAD.WIDE R68, R68, R69, UR6 ;  /* 0x0000000644447e25 */ /* 0x000fe2000f8e0245 */
[----:B--2---:R-:W-:Y:S02]  /*0400*/  IADD3 R2, P0, PT, R2, UR16, RZ ;  /* 0x0000001002027c10 */ /* 0x004fe4000ff1e0ff */
[----:B---3--:R-:W-:Y:S02]  /*0410*/  IADD3 R98, P1, PT, R68, UR18, RZ ;  /* 0x0000001244627c10 */ /* 0x008fe4000ff3e0ff */
[----:B------:R-:W-:Y:S02]  /*0420*/  IADD3.X R3, PT, PT, R3, UR17, RZ, P0, !PT ;  /* 0x0000001103037c10 */ /* 0x000fe400087fe4ff */
[----:B------:R-:W-:-:S09]  /*0430*/  IADD3.X R99, PT, PT, R69, UR19, RZ, P1, !PT ;  /* 0x0000001345637c10 */ /* 0x000fd20008ffe4ff */
.L_x_1:
[----:B0-----:R0:W2:Y:S04]  /*0440*/  LDG.E.128.CONSTANT R88, desc[UR12][R2.64] ;  /* 0x0000000c02587981 */ /* 0x0010a8000c1e9d00 */
[----:B------:R-:W3:Y:S01]  /*0450*/  LDG.E.128.CONSTANT R92, desc[UR12][R98.64] ;  /* 0x0000000c625c7981 */ /* 0x000ee2000c1e9d00 */
[----:B------:R-:W1:Y:S01]  /*0460*/  S2UR UR6, SR_CgaCtaId ;  /* 0x00000000000679c3 */ /* 0x000e620000008800 */
[----:B------:R-:W-:Y:S01]  /*0470*/  UMOV UR5, 0x400 ;  /* 0x0000040000057882 */ /* 0x000fe20000000000 */
[----:B------:R-:W-:Y:S01]  /*0480*/  IMAD R68, R85, 0x210, R84 ;  /* 0x0000021055447824 */ /* 0x000fe200078e0254 */
[C---:B------:R-:W-:Y:S01]  /*0490*/  SHF.L.U32 R87, R0.reuse, 0x1, RZ ;  /* 0x0000000100577819 */ /* 0x040fe200000006ff */
[----:B------:R-:W-:Y:S01]  /*04a0*/  UIADD3 UR4, UPT, UPT, UR4, 0x8, URZ ;  /* 0x0000000804047890 */ /* 0x000fe2000fffe0ff */
[----:B------:R-:W-:-:S02]  /*04b0*/  SHF.L.U32 R86, R0, 0x5, RZ ;  /* 0x0000000500567819 */ /* 0x000fc400000006ff */
[----:B------:R-:W-:Y:S01]  /*04c0*/  LOP3.LUT R87, R87, 0x7e0, RZ, 0xc0, !PT ;  /* 0x000007e057577812 */ /* 0x000fe200078ec0ff */
[----:B------:R-:W-:Y:S01]  /*04d0*/  UISETP.GE.AND UP0, UPT, UR4, UR14, UPT ;  /* 0x0000000e0400728c */ /* 0x000fe2000bf06270 */
[----:B------:R-:W-:Y:S02]  /*04e0*/  LOP3.LUT R86, R86, 0x1e0, RZ, 0xc0, !PT ;  /* 0x000001e056567812 */ /* 0x000fe400078ec0ff */
[----:B0-----:R-:W-:-:S04]  /*04f0*/  IADD3 R2, P0, PT, R2, 0x20, RZ ;  /* 0x0000002002027810 */ /* 0x001fc80007f1e0ff */
[----:B------:R-:W-:Y:S01]  /*0500*/  IADD3.X R3, PT, PT, RZ, R3, RZ, P0, !PT ;  /* 0x00000003ff037210 */ /* 0x000fe200007fe4ff */
[----:B-1----:R-:W-:Y:S02]  /*0510*/  ULEA UR5, UR6, UR5, 0x18 ;  /* 0x0000000506057291 */ /* 0x002fe4000f8ec0ff */
[----:B------:R-:W-:-:S04]  /*0520*/  USHF.L.U32 UR6, UR15, 0x3, URZ ;  /* 0x000000030f067899 */ /* 0x000fc800080006ff */
[----:B------:R-:W-:Y:S02]  /*0530*/  LEA R96, R68, UR5, 0x2 ;  /* 0x0000000544607c11 */ /* 0x000fe4000f8e10ff */
[----:B------:R-:W-:-:S03]  /*0540*/  LEA R100, R0, UR5, 0x4 ;  /* 0x0000000500647c11 */ /* 0x000fc6000f8e20ff */
[----:B--2---:R-:W-:Y:S04]  /*0550*/  STS [R96], R88 ;  /* 0x0000005860007388 */ /* 0x004fe80000000800 */
[----:B------:R-:W-:Y:S04]  /*0560*/  STS [R96+0x210], R89 ;  /* 0x0002105960007388 */ /* 0x000fe80000000800 */
[----:B------:R-:W-:Y:S04]  /*0570*/  STS [R96+0x420], R90 ;  /* 0x0004205a60007388 */ /* 0x000fe80000000800 */
[----:B------:R-:W-:Y:S04]  /*0580*/  STS [R96+0x630], R91 ;  /* 0x0006305b60007388 */ /* 0x000fe80000000800 */
[----:B---3--:R-:W-:Y:S01]  /*0590*/  STS.128 [R100+0x1080], R92 ;  /* 0x0010805c64007388 */ /* 0x008fe20000000c00 */
[----:B------:R-:W-:Y:S06]  /*05a0*/  BAR.SYNC.DEFER_BLOCKING 0x0 ;  /* 0x0000000000007b1d */ /* 0x000fec0000010000 */
[----:B------:R-:W-:Y:S04]  /*05b0*/  LDS.128 R68, [R87+UR5] ;  /* 0x0000000557447984 */ /* 0x000fe80008000c00 */
[----:B------:R-:W0:Y:S04]  /*05c0*/  LDS.128 R80, [R86+UR5+0x1090] ;  /* 0x0010900556507984 */ /* 0x000e280008000c00 */
[----:B------:R-:W1:Y:S04]  /*05d0*/  LDS.128 R72, [R86+UR5+0x1080] ;  /* 0x0010800556487984 */ /* 0x000e680008000c00 */
[----:B------:R-:W2:Y:S01]  /*05e0*/  LDS.128 R76, [R87+UR5+0x10] ;  /* 0x00001005574c7984 */ /* 0x000ea20008000c00 */
[C---:B0-----:R-:W-:Y:S01]  /*05f0*/  FFMA R90, R69.reuse, R81, R33 ;  /* 0x00000051455a7223 */ /* 0x041fe20000000021 */
[C---:B------:R-:W-:Y:S01]  /*0600*/  FFMA R33, R69.reuse, R82, R34 ;  /* 0x0000005245217223 */ /* 0x040fe20000000022 */
[----:B------:R-:W-:Y:S01]  /*0610*/  FFMA R34, R69, R83, R35 ;  /* 0x0000005345227223 */ /* 0x000fe20000000023 */
[C---:B------:R-:W-:Y:S01]  /*0620*/  FFMA R35, R70.reuse, R80, R40 ;  /* 0x0000005046237223 */ /* 0x040fe20000000028 */
[C---:B-1----:R-:W-:Y:S01]  /*0630*/  FFMA R97, R70.reuse, R72, R36 ;  /* 0x0000004846617223 */ /* 0x042fe20000000024 */
[----:B------:R-:W-:Y:S01]  /*0640*/  FFMA R36, R71, R73, R45 ;  /* 0x0000004947247223 */ /* 0x000fe2000000002d */
[C---:B------:R-:W-:Y:S01]  /*0650*/  FFMA R40, R70.reuse, R81, R41 ;  /* 0x0000005146287223 */ /* 0x040fe20000000029 */
[C---:B------:R-:W-:Y:S01]  /*0660*/  FFMA R37, R70.reuse, R73, R37 ;  /* 0x0000004946257223 */ /* 0x040fe20000000025 */
[C---:B------:R-:W-:Y:S01]  /*0670*/  FFMA R45, R70.reuse, R74, R38 ;  /* 0x0000004a462d7223 */ /* 0x040fe20000000026 */
[C---:B------:R-:W-:Y:S01]  /*0680*/  FFMA R39, R70.reuse, R75, R39 ;  /* 0x0000004b46277223 */ /* 0x040fe20000000027 */
[----:B------:R-:W-:Y:S01]  /*0690*/  FFMA R41, R70, R82, R42 ;  /* 0x0000005246297223 */ /* 0x000fe2000000002a */
[-C--:B------:R-:W-:Y:S01]  /*06a0*/  FFMA R89, R68, R72.reuse, R20 ;  /* 0x0000004844597223 */ /* 0x080fe20000000014 */
[----:B------:R-:W-:Y:S01]  /*06b0*/  FFMA R70, R70, R83, R43 ;  /* 0x0000005346467223 */ /* 0x000fe2000000002b */
[-C--:B------:R-:W-:Y:S01]  /*06c0*/  FFMA R28, R69, R72.reuse, R28 ;  /* 0x00000048451c7223 */ /* 0x080fe2000000001c */
[-C--:B------:R-:W-:Y:S01]  /*06d0*/  FFMA R44, R71, R72.reuse, R44 ;  /* 0x00000048472c7223 */ /* 0x080fe2000000002c */
[-C--:B--2---:R-:W-:Y:S01]  /*06e0*/  FFMA R91, R76, R72.reuse, R52 ;  /* 0x000000484c5b7223 */ /* 0x084fe20000000034 */
[-C--:B------:R-:W-:Y:S01]  /*06f0*/  FFMA R60, R77, R72.reuse, R60 ;  /* 0x000000484d3c7223 */ /* 0x080fe2000000003c */
[-C--:B------:R-:W-:Y:S01]  /*0700*/  FFMA R93, R78, R72.reuse, R16 ;  /* 0x000000484e5d7223 */ /* 0x080fe20000000010 */
[----:B------:R-:W-:Y:S01]  /*0710*/  FFMA R8, R79, R72, R8 ;  /* 0x000000484f087223 */ /* 0x000fe20000000008 */
[----:B------:R-:W-:Y:S01]  /*0720*/  FFMA R20, R69, R73, R29 ;  /* 0x0000004945147223 */ /* 0x000fe2000000001d */
[C---:B------:R-:W-:Y:S01]  /*0730*/  FFMA R42, R71.reuse, R81, R49 ;  /* 0x00000051472a7223 */ /* 0x040fe20000000031 */
[----:B------:R-:W-:Y:S01]  /*0740*/  FFMA R43, R71, R82, R50 ;  /* 0x00000052472b7223 */ /* 0x000fe20000000032 */
[-C--:B------:R-:W-:Y:S01]  /*0750*/  FFMA R21, R68, R73.reuse, R21 ;  /* 0x0000004944157223 */ /* 0x080fe20000000015 */
[-C--:B------:R-:W-:Y:S01]  /*0760*/  FFMA R53, R76, R73.reuse, R53 ;  /* 0x000000494c357223 */ /* 0x080fe20000000035 */
[-C--:B------:R-:W-:Y:S01]  /*0770*/  FFMA R52, R77, R73.reuse, R61 ;  /* 0x000000494d347223 */ /* 0x080fe2000000003d */
[-C--:B------:R-:W-:Y:S01]  /*0780*/  FFMA R29, R78, R73.reuse, R17 ;  /* 0x000000494e1d7223 */ /* 0x080fe20000000011 */
[----:B------:R-:W-:Y:S01]  /*0790*/  FFMA R72, R79, R73, R9 ;  /* 0x000000494f487223 */ /* 0x000fe20000000009 */
[----:B------:R-:W-:Y:S01]  /*07a0*/  FFMA R50, R71, R83, R51 ;  /* 0x0000005347327223 */ /* 0x000fe20000000033 */
[----:B------:R-:W-:Y:S01]  /*07b0*/  FFMA R49, R76, R80, R56 ;  /* 0x000000504c317223 */ /* 0x000fe20000000038 */
[-C--:B------:R-:W-:Y:S01]  /*07c0*/  FFMA R9, R68, R74.reuse, R22 ;  /* 0x0000004a44097223 */ /* 0x080fe20000000016 */
[-C--:B------:R-:W-:Y:S01]  /*07d0*/  FFMA R30, R69, R74.reuse, R30 ;  /* 0x0000004a451e7223 */ /* 0x080fe2000000001e */
[-C--:B------:R-:W-:Y:S01]  /*07e0*/  FFMA R46, R71, R74.reuse, R46 ;  /* 0x0000004a472e7223 */ /* 0x080fe2000000002e */
[-C--:B------:R-:W-:Y:S01]  /*07f0*/  FFMA R61, R76, R74.reuse, R54 ;  /* 0x0000004a4c3d7223 */ /* 0x080fe20000000036 */
[-C--:B------:R-:W-:Y:S01]  /*0800*/  FFMA R62, R77, R74.reuse, R62 ;  /* 0x0000004a4d3e7223 */ /* 0x080fe2000000003e */
[-C--:B------:R-:W-:Y:S01]  /*0810*/  FFMA R73, R78, R74.reuse, R18 ;  /* 0x0000004a4e497223 */ /* 0x080fe20000000012 */
[----:B------:R-:W-:Y:S01]  /*0820*/  FFMA R10, R79, R74, R10 ;  /* 0x0000004a4f0a7223 */ /* 0x000fe2000000000a */
[C---:B------:R-:W-:Y:S01]  /*0830*/  FFMA R55, R76.reuse, R75, R55 ;  /* 0x0000004b4c377223 */ /* 0x040fe20000000037 */
[C---:B------:R-:W-:Y:S01]  /*0840*/  FFMA R56, R76.reuse, R81, R57 ;  /* 0x000000514c387223 */ /* 0x040fe20000000039 */
[C---:B------:R-:W-:Y:S01]  /*0850*/  FFMA R51, R76.reuse, R82, R58 ;  /* 0x000000524c337223 */ /* 0x040fe2000000003a */
[-C--:B------:R-:W-:Y:S01]  /*0860*/  FFMA R22, R69, R75.reuse, R31 ;  /* 0x0000004b45167223 */ /* 0x080fe2000000001f */
[-C--:B------:R-:W-:Y:S01]  /*0870*/  FFMA R38, R71, R75.reuse, R47 ;  /* 0x0000004b47267223 */ /* 0x080fe2000000002f */
[-C--:B------:R-:W-:Y:S01]  /*0880*/  FFMA R54, R77, R75.reuse, R63 ;  /* 0x0000004b4d367223 */ /* 0x080fe2000000003f */
[----:B------:R-:W-:Y:S01]  /*0890*/  FFMA R74, R79, R75, R11 ;  /* 0x0000004b4f4a7223 */ /* 0x000fe2000000000b */
[----:B------:R-:W-:Y:S01]  /*08a0*/  FFMA R76, R76, R83, R59 ;  /* 0x000000534c4c7223 */ /* 0x000fe2000000003b */
[----:B------:R-:W-:Y:S01]  /*08b0*/  FFMA R58, R77, R81, R65 ;  /* 0x000000514d3a7223 */ /* 0x000fe20000000041 */
[-C--:B------:R-:W-:Y:S01]  /*08c0*/  FFMA R23, R68, R75.reuse, R23 ;  /* 0x0000004b44177223 */ /* 0x080fe20000000017 */
[----:B------:R-:W-:Y:S01]  /*08d0*/  FFMA R31, R78, R75, R19 ;  /* 0x0000004b4e1f7223 */ /* 0x000fe20000000013 */
[C---:B------:R-:W-:Y:S01]  /*08e0*/  FFMA R11, R68.reuse, R80, R24 ;  /* 0x00000050440b7223 */ /* 0x040fe20000000018 */
[CC--:B------:R-:W-:Y:S01]  /*08f0*/  FFMA R88, R68.reuse, R81.reuse, R25 ;  /* 0x0000005144587223 */ /* 0x0c0fe20000000019 */
[----:B------:R-:W-:Y:S01]  /*0900*/  FFMA R47, R68, R82, R26 ;  /* 0x00000052442f7223 */ /* 0x000fe2000000001a */
[-C--:B------:R-:W-:Y:S01]  /*0910*/  FFMA R32, R69, R80.reuse, R32 ;  /* 0x0000005045207223 */ /* 0x080fe20000000020 */
[-C--:B------:R-:W-:Y:S01]  /*0920*/  FFMA R48, R71, R80.reuse, R48 ;  /* 0x0000005047307223 */ /* 0x080fe20000000030 */
[C---:B------:R-:W-:Y:S01]  /*0930*/  FFMA R64, R77.reuse, R80, R64 ;  /* 0x000000504d407223 */ /* 0x040fe20000000040 */
[----:B------:R-:W-:Y:S01]  /*0940*/  FFMA R57, R77, R82, R66 ;  /* 0x000000524d397223 */ /* 0x000fe20000000042 */
[C---:B------:R-:W-:Y:S01]  /*0950*/  FFMA R59, R78.reuse, R80, R12 ;  /* 0x000000504e3b7223 */ /* 0x040fe2000000000c */
[C---:B------:R-:W-:Y:S01]  /*0960*/  FFMA R92, R78.reuse, R81, R13 ;  /* 0x000000514e5c7223 */ /* 0x040fe2000000000d */
[-C--:B------:R-:W-:Y:S01]  /*0970*/  FFMA R63, R78, R82.reuse, R14 ;  /* 0x000000524e3f7223 */ /* 0x080fe2000000000e */
[C---:B------:R-:W-:Y:S01]  /*0980*/  FFMA R65, R79.reuse, R82, R6 ;  /* 0x000000524f417223 */ /* 0x040fe20000000006 */
[-C--:B------:R-:W-:Y:S01]  /*0990*/  FFMA R68, R68, R83.reuse, R27 ;  /* 0x0000005344447223 */ /* 0x080fe2000000001b */
[----:B------:R-:W-:Y:S01]  /*09a0*/  FFMA R78, R78, R83, R15 ;  /* 0x000000534e4e7223 */ /* 0x000fe2000000000f */
[C---:B------:R-:W-:Y:S01]  /*09b0*/  FFMA R80, R79.reuse, R80, R4 ;  /* 0x000000504f507223 */ /* 0x040fe20000000004 */
[C---:B------:R-:W-:Y:S01]  /*09c0*/  FFMA R94, R79.reuse, R81, R5 ;  /* 0x000000514f5e7223 */ /* 0x040fe20000000005 */
[-C--:B------:R-:W-:Y:S01]  /*09d0*/  FFMA R82, R79, R83.reuse, R7 ;  /* 0x000000534f527223 */ /* 0x080fe20000000007 */
[----:B------:R-:W-:Y:S01]  /*09e0*/  LDS.128 R12, [R87+UR5+0x210] ;  /* 0x00021005570c7984 */ /* 0x000fe20008000c00 */
[----:B------:R-:W-:-:S03]  /*09f0*/  FFMA R66, R77, R83, R67 ;  /* 0x000000534d427223 */ /* 0x000fc60000000043 */
[----:B------:R-:W0:Y:S04]  /*0a00*/  LDS.128 R16, [R86+UR5+0x1280] ;  /* 0x0012800556107984 */ /* 0x000e280008000c00 */
[----:B------:R-:W1:Y:S04]  /*0a10*/  LDS.128 R24, [R87+UR5+0x220] ;  /* 0x0002200557187984 */ /* 0x000e680008000c00 */
[----:B------:R-:W2:Y:S01]  /*0a20*/  LDS.128 R4, [R86+UR5+0x1290] ;  /* 0x0012900556047984 */ /* 0x000ea20008000c00 */
[-C--:B0-----:R-:W-:Y:S01]  /*0a30*/  FFMA R89, R12, R16.reuse, R89 ;  /* 0x000000100c597223 */ /* 0x081fe20000000059 */
[-C--:B------:R-:W-:Y:S01]  /*0a40*/  FFMA R28, R13, R16.reuse, R28 ;  /* 0x000000100d1c7223 */ /* 0x080fe2000000001c */
[-C--:B------:R-:W-:Y:S01]  /*0a50*/  FFMA R97, R14, R16.reuse, R97 ;  /* 0x000000100e617223 */ /* 0x080fe20000000061 */
[-C--:B------:R-:W-:Y:S01]  /*0a60*/  FFMA R44, R15, R16.reuse, R44 ;  /* 0x000000100f2c7223 */ /* 0x080fe2000000002c */
[-C--:B-1----:R-:W-:Y:S01]  /*0a70*/  FFMA R91, R24, R16.reuse, R91 ;  /* 0x00000010185b7223 */ /* 0x082fe2000000005b */
[-C--:B------:R-:W-:Y:S01]  /*0a80*/  FFMA R60, R25, R16.reuse, R60 ;  /* 0x00000010193c7223 */ /* 0x080fe2000000003c */
[-C--:B------:R-:W-:Y:S01]  /*0a90*/  FFMA R93, R26, R16.reuse, R93 ;  /* 0x000000101a5d7223 */ /* 0x080fe2000000005d */
[----:B------:R-:W-:Y:S01]  /*0aa0*/  FFMA R96, R27, R16, R8 ;  /* 0x000000101b607223 */ /* 0x000fe20000000008 */
[-C--:B------:R-:W-:Y:S01]  /*0ab0*/  FFMA R21, R12, R17.reuse, R21 ;  /* 0x000000110c157223 */ /* 0x080fe20000000015 */
[-C--:B------:R-:W-:Y:S01]  /*0ac0*/  FFMA R20, R13, R17.reuse, R20 ;  /* 0x000000110d147223 */ /* 0x080fe20000000014 */
[-C--:B------:R-:W-:Y:S01]  /*0ad0*/  FFMA R37, R14, R17.reuse, R37 ;  /* 0x000000110e257223 */ /* 0x080fe20000000025 */
[-C--:B------:R-:W-:Y:S01]  /*0ae0*/  FFMA R36, R15, R17.reuse, R36 ;  /* 0x000000110f247223 */ /* 0x080fe20000000024 */
[-C--:B------:R-:W-:Y:S01]  /*0af0*/  FFMA R53, R24, R17.reuse, R53 ;  /* 0x0000001118357223 */ /* 0x080fe20000000035 */
        /* <DEDUP_REMOVED lines=19> */
[C---:B--2---:R-:W-:Y:S01]  /*0c30*/  FFMA R69, R12.reuse, R4, R11 ;  /* 0x000000040c457223 */ /* 0x044fe2000000000b */
[C---:B------:R-:W-:Y:S01]  /*0c40*/  FFMA R88, R12.reuse, R5, R88 ;  /* 0x000000050c587223 */ /* 0x040fe20000000058 */
[C---:B------:R-:W-:Y:S01]  /*0c50*/  FFMA R47, R12.reuse, R6, R47 ;  /* 0x000000060c2f7223 */ /* 0x040fe2000000002f */
[----:B------:R-:W-:Y:S01]  /*0c60*/  FFMA R68, R12, R7, R68 ;  /* 0x000000070c447223 */ /* 0x000fe20000000044 */
[C---:B------:R-:W-:Y:S01]  /*0c70*/  FFMA R32, R13.reuse, R4, R32 ;  /* 0x000000040d207223 */ /* 0x040fe20000000020 */
        /* <DEDUP_REMOVED lines=27> */
[----:B------:R-:W-:Y:S04]  /*0e30*/  LDS.128 R8, [R87+UR5+0x420] ;  /* 0x0004200557087984 */ /* 0x000fe80008000c00 */
        /* <DEDUP_REMOVED lines=70> */
[----:B------:R-:W2:Y:S04]  /*12a0*/  LDS.128 R4, [R86+UR5+0x1690] ;  /* 0x0016900556047984 */ /* 0x000ea80008000c00 */
[----:B------:R-:W-:Y:S01]  /*12b0*/  LDS.128 R16, [R87+UR5+0x850] ;  /* 0x0008500557107984 */ /* 0x000fe20008000c00 */
        /* <DEDUP_REMOVED lines=67> */
[----:B------:R-:W-:Y:S01]  /*16f0*/  LDS.128 R20, [R87+UR5+0xa60] ;  /* 0x000a600557147984 */ /* 0x000fe20008000c00 */
[-C--:B0-----:R-:W-:Y:S01]  /*1700*/  FFMA R89, R8, R12.reuse, R89 ;  /* 0x0000000c08597223 */ /* 0x081fe20000000059 */
        /* <DEDUP_REMOVED lines=31> */
[C---:B-1----:R-:W-:Y:S01]  /*1900*/  FFMA R69, R8.reuse, R4, R69 ;  /* 0x0000000408457223 */ /* 0x042fe20000000045 */
        /* <DEDUP_REMOVED lines=28> */
[----:B------:R-:W-:Y:S01]  /*1ad0*/  LDS.128 R8, [R87+UR5+0xa50] ;  /* 0x000a500557087984 */ /* 0x000fe20008000c00 */
[C---:B------:R-:W-:Y:S01]  /*1ae0*/  FFMA R94, R19.reuse, R5, R94 ;  /* 0x00000005135e7223 */ /* 0x040fe2000000005e */
[C---:B------:R-:W-:Y:S01]  /*1af0*/  FFMA R65, R19.reuse, R6, R65 ;  /* 0x0000000613417223 */ /* 0x040fe20000000041 */
[----:B------:R-:W-:Y:S01]  /*1b00*/  FFMA R82, R19, R7, R82 ;  /* 0x0000000713527223 */ /* 0x000fe20000000052 */
        /* <DEDUP_REMOVED lines=48> */
[----:B------:R-:W0:Y:S01]  /*1e10*/  LDS.128 R12, [R87+UR5+0xc60] ;  /* 0x000c6005570c7984 */ /* 0x000e220008000c00 */
        /* <DEDUP_REMOVED lines=19> */
[----:B------:R-:W1:Y:S04]  /*1f50*/  LDS.128 R20, [R86+UR5+0x1c90] ;  /* 0x001c900556147984 */ /* 0x000e680008000c00 */
[----:B------:R-:W2:Y:S04]  /*1f60*/  LDS.128 R8, [R87+UR5+0xc70] ;  /* 0x000c700557087984 */ /* 0x000ea80008000c00 */
[----:B------:R-:W-:Y:S01]  /*1f70*/  LDS.128 R4, [R87+UR5+0xe80] ;  /* 0x000e800557047984 */ /* 0x000fe20008000c00 */
[C---:B0-----:R-:W-:Y:S01]  /*1f80*/  FFMA R75, R12.reuse, R18, R67 ;  /* 0x000000120c4b7223 */ /* 0x041fe20000000043 */
[-C--:B------:R-:W-:Y:S01]  /*1f90*/  FFMA R89, R12, R16.reuse, R89 ;  /* 0x000000100c597223 */ /* 0x080fe20000000059 */
[-C--:B------:R-:W-:Y:S01]  /*1fa0*/  FFMA R28, R13, R16.reuse, R28 ;  /* 0x000000100d1c7223 */ /* 0x080fe2000000001c */
[-C--:B------:R-:W-:Y:S01]  /*1fb0*/  FFMA R97, R14, R16.reuse, R97 ;  /* 0x000000100e617223 */ /* 0x080fe20000000061 */
[----:B------:R-:W-:Y:S01]  /*1fc0*/  FFMA R44, R15, R16, R44 ;  /* 0x000000100f2c7223 */ /* 0x000fe2000000002c */
[-C--:B------:R-:W-:Y:S01]  /*1fd0*/  FFMA R59, R12, R17.reuse, R25 ;  /* 0x000000110c3b7223 */ /* 0x080fe20000000019 */
[-C--:B------:R-:W-:Y:S01]  /*1fe0*/  FFMA R78, R13, R17.reuse, R24 ;  /* 0x000000110d4e7223 */ /* 0x080fe20000000018 */
[CC--:B------:R-:W-:Y:S01]  /*1ff0*/  FFMA R37, R14.reuse, R17.reuse, R37 ;  /* 0x000000110e257223 */ /* 0x0c0fe20000000025 */
[----:B------:R-:W-:Y:S01]  /*2000*/  FFMA R66, R15, R17, R36 ;  /* 0x000000110f427223 */ /* 0x000fe20000000024 */
[-C--:B------:R-:W-:Y:S01]  /*2010*/  FFMA R30, R13, R18.reuse, R30 ;  /* 0x000000120d1e7223 */ /* 0x080fe2000000001e */
[-C--:B------:R-:W-:Y:S01]  /*2020*/  FFMA R67, R14, R18.reuse, R45 ;  /* 0x000000120e437223 */ /* 0x080fe2000000002d */
[----:B------:R-:W-:Y:S01]  /*2030*/  FFMA R46, R15, R18, R46 ;  /* 0x000000120f2e7223 */ /* 0x000fe2000000002e */
        /* <DEDUP_REMOVED lines=19> */
[-C--:B------:R-:W-:Y:S01]  /*2170*/  FFMA R124, R15, R23.reuse, R50 ;  /* 0x000000170f7c7223 */ /* 0x080fe20000000032 */
[C---:B--2---:R-:W-:Y:S01]  /*2180*/  FFMA R109, R8.reuse, R20, R49 ;  /* 0x00000014086d7223 */ /* 0x044fe20000000031 */
[----:B------:R-:W-:Y:S01]  /*2190*/  FFMA R107, R8, R22, R51 ;  /* 0x00000016086b7223 */ /* 0x000fe20000000033 */
[----:B------:R-:W0:Y:S01]  /*21a0*/  LDS.128 R12, [R86+UR5+0x1e80] ;  /* 0x001e8005560c7984 */ /* 0x000e220008000c00 */
[----:B------:R-:W-:Y:S01]  /*21b0*/  FFMA R115, R10, R20, R71 ;  /* 0x000000140a737223 */ /* 0x000fe20000000047 */
[C---:B------:R-:W-:Y:S01]  /*21c0*/  FFMA R113, R8.reuse, R23, R76 ;  /* 0x0000001708717223 */ /* 0x040fe2000000004c */
[C---:B------:R-:W-:Y:S01]  /*21d0*/  FFMA R60, R9.reuse, R16, R60 ;  /* 0x00000010093c7223 */ /* 0x040fe2000000003c */
[----:B------:R-:W1:Y:S01]  /*21e0*/  LDS.128 R48, [R87+UR5+0xe70] ;  /* 0x000e700557307984 */ /* 0x000e620008000c00 */
[C---:B------:R-:W-:Y:S01]  /*21f0*/  FFMA R24, R9.reuse, R17, R52 ;  /* 0x0000001109187223 */ /* 0x040fe20000000034 */
[C---:B------:R-:W-:Y:S01]  /*2200*/  FFMA R62, R9.reuse, R18, R62 ;  /* 0x00000012093e7223 */ /* 0x040fe2000000003e */
[C---:B------:R-:W-:Y:S01]  /*2210*/  FFMA R26, R9.reuse, R19, R54 ;  /* 0x00000013091a7223 */ /* 0x040fe20000000036 */
[----:B------:R-:W2:Y:S01]  /*2220*/  LDS.128 R68, [R86+UR5+0x1e90] ;  /* 0x001e900556447984 */ /* 0x000ea20008000c00 */
[C---:B------:R-:W-:Y:S01]  /*2230*/  FFMA R64, R9.reuse, R20, R64 ;  /* 0x0000001409407223 */ /* 0x040fe20000000040 */
[C---:B------:R-:W-:Y:S01]  /*2240*/  FFMA R76, R9.reuse, R21, R58 ;  /* 0x00000015094c7223 */ /* 0x040fe2000000003a */
[C---:B------:R-:W-:Y:S01]  /*2250*/  FFMA R111, R9.reuse, R22, R57 ;  /* 0x00000016096f7223 */ /* 0x040fe20000000039 */
[----:B------:R-:W-:Y:S01]  /*2260*/  FFMA R102, R9, R23, R102 ;  /* 0x0000001709667223 */ /* 0x000fe20000000066 */
[----:B------:R-:W-:Y:S01]  /*2270*/  MOV R9, UR6 ;  /* 0x0000000600097c02 */ /* 0x000fe20008000f00 */
[C---:B------:R-:W-:Y:S01]  /*2280*/  FFMA R63, R8.reuse, R18, R61 ;  /* 0x00000012083f7223 */ /* 0x040fe2000000003d */
[-C--:B------:R-:W-:Y:S01]  /*2290*/  FFMA R91, R8, R16.reuse, R91 ;  /* 0x00000010085b7223 */ /* 0x080fe2000000005b */
[-C--:B------:R-:W-:Y:S01]  /*22a0*/  FFMA R93, R10, R16.reuse, R93 ;  /* 0x000000100a5d7223 */ /* 0x080fe2000000005d */
[C---:B------:R-:W-:Y:S01]  /*22b0*/  FFMA R96, R11.reuse, R16, R96 ;  /* 0x000000100b607223 */ /* 0x040fe20000000060 */
[-C--:B------:R-:W-:Y:S01]  /*22c0*/  FFMA R53, R8, R17.reuse, R53 ;  /* 0x0000001108357223 */ /* 0x080fe20000000035 */
[CC--:B------:R-:W-:Y:S01]  /*22d0*/  FFMA R25, R10.reuse, R17.reuse, R29 ;  /* 0x000000110a197223 */ /* 0x0c0fe2000000001d */
[C---:B------:R-:W-:Y:S01]  /*22e0*/  FFMA R72, R11.reuse, R17, R72 ;  /* 0x000000110b487223 */ /* 0x040fe20000000048 */
[-C--:B------:R-:W-:Y:S01]  /*22f0*/  FFMA R73, R10, R18.reuse, R73 ;  /* 0x000000120a497223 */ /* 0x080fe20000000049 */
[C---:B------:R-:W-:Y:S01]  /*2300*/  FFMA R100, R11.reuse, R18, R100 ;  /* 0x000000120b647223 */ /* 0x040fe20000000064 */
[-C--:B------:R-:W-:Y:S01]  /*2310*/  FFMA R55, R8, R19.reuse, R55 ;  /* 0x0000001308377223 */ /* 0x080fe20000000037 */
[-C--:B------:R-:W-:Y:S01]  /*2320*/  FFMA R27, R10, R19.reuse, R31 ;  /* 0x000000130a1b7223 */ /* 0x080fe2000000001f */
[C---:B------:R-:W-:Y:S01]  /*2330*/  FFMA R74, R11.reuse, R19, R74 ;  /* 0x000000130b4a7223 */ /* 0x040fe2000000004a */
[-C--:B------:R-:W-:Y:S01]  /*2340*/  FFMA R122, R8, R21.reuse, R56 ;  /* 0x00000015087a7223 */ /* 0x080fe20000000038 */
[C---:B------:R-:W-:Y:S01]  /*2350*/  FFMA R106, R10.reuse, R21, R106 ;  /* 0x000000150a6a7223 */ /* 0x040fe2000000006a */
[C---:B------:R-:W-:Y:S01]  /*2360*/  FFMA R83, R10.reuse, R22, R83 ;  /* 0x000000160a537223 */ /* 0x040fe20000000053 */
[----:B------:R-:W-:Y:S01]  /*2370*/  FFMA R114, R10, R23, R114 ;  /* 0x000000170a727223 */ /* 0x000fe20000000072 */
[C---:B------:R-:W-:Y:S01]  /*2380*/  FFMA R80, R11.reuse, R20, R80 ;  /* 0x000000140b507223 */ /* 0x040fe20000000050 */
[C---:B------:R-:W-:Y:S01]  /*2390*/  FFMA R94, R11.reuse, R21, R94 ;  /* 0x000000150b5e7223 */ /* 0x040fe2000000005e */
[----:B------:R-:W-:Y:S01]  /*23a0*/  FFMA R117, R11, R22, R65 ;  /* 0x000000160b757223 */ /* 0x000fe20000000041 */
[----:B------:R-:W-:-:S04]  /*23b0*/  IMAD.WIDE R98, R9, 0x4, R98 ;  /* 0x0000000409627825 */ /* 0x000fc800078e0262 */
[----:B------:R-:W-:Y:S01]  /*23c0*/  FFMA R104, R11, R23, R104 ;  /* 0x000000170b687223 */ /* 0x000fe20000000068 */
[C---:B0-----:R-:W-:Y:S01]  /*23d0*/  FFMA R54, R4.reuse, R14, R63 ;  /* 0x0000000e04367223 */ /* 0x041fe2000000003f */
[-C--:B------:R-:W-:Y:S01]  /*23e0*/  FFMA R52, R4, R12.reuse, R91 ;  /* 0x0000000c04347223 */ /* 0x080fe2000000005b */
[-C--:B------:R-:W-:Y:S01]  /*23f0*/  FFMA R60, R5, R12.reuse, R60 ;  /* 0x0000000c053c7223 */ /* 0x080fe2000000003c */
[-C--:B------:R-:W-:Y:S01]  /*2400*/  FFMA R16, R6, R12.reuse, R93 ;  /* 0x0000000c06107223 */ /* 0x080fe2000000005d */
[-C--:B-1----:R-:W-:Y:S01]  /*2410*/  FFMA R20, R48, R12.reuse, R89 ;  /* 0x0000000c30147223 */ /* 0x082fe20000000059 */
        /* <DEDUP_REMOVED lines=52> */
[CC--:B------:R-:W-:Y:S01]  /*2760*/  FFMA R49, R51.reuse, R69.reuse, R116 ;  /* 0x0000004533317223 */ /* 0x0c0fe20000000074 */
[----:B------:R-:W-:Y:S01]  /*2770*/  FFMA R50, R51, R70, R105 ;  /* 0x0000004633327223 */ /* 0x000fe20000000069 */
[C---:B------:R-:W-:Y:S01]  /*2780*/  FFMA R4, R7.reuse, R68, R80 ;  /* 0x0000004407047223 */ /* 0x040fe20000000050 */
[C---:B------:R-:W-:Y:S01]  /*2790*/  FFMA R5, R7.reuse, R69, R94 ;  /* 0x0000004507057223 */ /* 0x040fe2000000005e */
[----:B------:R-:W-:Y:S01]  /*27a0*/  FFMA R6, R7, R70, R117 ;  /* 0x0000004607067223 */ /* 0x000fe20000000075 */
[-C--:B------:R-:W-:Y:S01]  /*27b0*/  FFMA R51, R51, R71.reuse, R124 ;  /* 0x0000004733337223 */ /* 0x080fe2000000007c */
[----:B------:R-:W-:Y:S01]  /*27c0*/  FFMA R7, R7, R71, R104 ;  /* 0x0000004707077223 */ /* 0x000fe20000000068 */
[----:B------:R-:W-:Y:S06]  /*27d0*/  BAR.SYNC.DEFER_BLOCKING 0x0 ;  /* 0x0000000000007b1d */ /* 0x000fec0000010000 */
[----:B------:R-:W-:Y:S05]  /*27e0*/  BRA.U !UP0, `(.L_x_1) ;  /* 0xffffffdd08147547 */ /* 0x000fea000b83ffff */
.L_x_0:
[----:B------:R-:W1:Y:S01]  /*27f0*/  LDCU UR5, c[0x0][0x39c] ;  /* 0x00007380ff0577ac */ /* 0x000e620008000800 */
[----:B------:R-:W-:Y:S02]  /*2800*/  SHF.R.U32.HI R2, RZ, 0x4, R0 ;  /* 0x00000004ff027819 */ /* 0x000fe40000011600 */
[----:B------:R-:W-:Y:S01]  /*2810*/  SHF.L.U32 R0, R0, 0x3, RZ ;  /* 0x0000000300007819 */ /* 0x000fe200000006ff */
[----:B------:R-:W2:Y:S03]  /*2820*/  LDCU.64 UR6, c[0x0][0x380] ;  /* 0x00007000ff0677ac */ /* 0x000ea60008000a00 */
[----:B------:R-:W-:Y:S01]  /*2830*/  LOP3.LUT R0, R0, 0x78, RZ, 0xc0, !PT ;  /* 0x0000007800007812 */ /* 0x000fe200078ec0ff */
[----:B-1----:R-:W-:Y:S02]  /*2840*/  UIMAD UR4, UR9, UR5, UR10 ;  /* 0x00000005090472a4 */ /* 0x002fe4000f8e020a */
[----:B------:R-:W-:-:S02]  /*2850*/  IMAD R3, R2, UR5, RZ ;  /* 0x0000000502037c24 */ /* 0x000fc4000f8e02ff */
[----:B------:R-:W-:-:S03]  /*2860*/  USHF.L.U32 UR4, UR4, 0x7, URZ ;  /* 0x0000000704047899 */ /* 0x000fc600080006ff */
[----:B------:R-:W-:-:S04]  /*2870*/  LEA R0, R3, R0, 0x3 ;  /* 0x0000000003007211 */ /* 0x000fc800078e18ff */
[C---:B------:R-:W-:Y:S02]  /*2880*/  IADD3 R2, P0, PT, R0.reuse, UR4, RZ ;  /* 0x0000000400027c10 */ /* 0x040fe4000ff1e0ff */
[C---:B------:R-:W-:Y:S02]  /*2890*/  IADD3 R3, PT, PT, R0.reuse, UR5, RZ ;  /* 0x0000000500037c10 */ /* 0x040fe4000fffe0ff */
[----:B------:R-:W-:Y:S02]  /*28a0*/  LEA.HI.X.SX32 R71, R0, RZ, 0x1, P0 ;  /* 0x000000ff00477211 */ /* 0x000fe400000f0eff */
[C---:B--2---:R-:W-:Y:S02]  /*28b0*/  LEA R74, P0, R2.reuse, UR6, 0x2 ;  /* 0x00000006024a7c11 */ /* 0x044fe4000f8010ff */
[----:B------:R-:W-:Y:S02]  /*28c0*/  IADD3 R69, P1, PT, R3, UR4, RZ ;  /* 0x0000000403457c10 */ /* 0x000fe4000ff3e0ff */
[----:B------:R-:W-:-:S02]  /*28d0*/  LEA.HI.X R75, R2, UR7, R71, 0x2, P0 ;  /* 0x00000007024b7c11 */ /* 0x000fc400080f1447 */
[----:B------:R-:W-:Y:S02]  /*28e0*/  LEA.HI.X.SX32 R70, R3, RZ, 0x1, P1 ;  /* 0x000000ff03467211 */ /* 0x000fe400008f0eff */
[----:B------:R-:W-:Y:S01]  /*28f0*/  LEA R2, P0, R69, UR6, 0x2 ;  /* 0x0000000645027c11 */ /* 0x000fe2000f8010ff */
[----:B0-----:R0:W-:Y:S01]  /*2900*/  STG.E.128 desc[UR12][R74.64], R20 ;  /* 0x000000144a007986 */ /* 0x0011e2000c101d0c */
[C---:B------:R-:W-:Y:S02]  /*2910*/  IADD3 R0, PT, PT, R3.reuse, 0x4, RZ ;  /* 0x0000000403007810 */ /* 0x040fe40007ffe0ff */
[----:B------:R-:W-:Y:S01]  /*2920*/  IADD3 R68, PT, PT, R3, UR5, RZ ;  /* 0x0000000503447c10 */ /* 0x000fe2000fffe0ff */
[----:B------:R1:W-:Y:S01]  /*2930*/  STG.E.128 desc[UR12][R74.64+0x10], R24 ;  /* 0x000010184a007986 */ /* 0x0003e2000c101d0c */
[----:B------:R-:W-:Y:S02]  /*2940*/  LEA.HI.X R3, R69, UR7, R70, 0x2, P0 ;  /* 0x0000000745037c11 */ /* 0x000fe400080f1446 */
[----:B------:R-:W-:-:S02]  /*2950*/  IADD3 R71, P0, PT, R0, UR4, RZ ;  /* 0x0000000400477c10 */ /* 0x000fc4000ff1e0ff */
[----:B------:R-:W-:Y:S01]  /*2960*/  IADD3 R69, P1, PT, R68, UR4, RZ ;  /* 0x0000000444457c10 */ /* 0x000fe2000ff3e0ff */
[----:B------:R2:W-:Y:S01]  /*2970*/  STG.E.128 desc[UR12][R2.64], R28 ;  /* 0x0000001c02007986 */ /* 0x0005e2000c101d0c */
[----:B------:R-:W-:Y:S02]  /*2980*/  LEA.HI.X.SX32 R78, R0, RZ, 0x1, P0 ;  /* 0x000000ff004e7211 */ /* 0x000fe400000f0eff */
[----:B------:R-:W-:Y:S02]  /*2990*/  LEA R72, P0, R71, UR6, 0x2 ;  /* 0x0000000647487c11 */ /* 0x000fe4000f8010ff */
[----:B------:R-:W-:Y:S02]  /*29a0*/  LEA.HI.X.SX32 R76, R68, RZ, 0x1, P1 ;  /* 0x000000ff444c7211 */ /* 0x000fe400008f0eff */
[----:B------:R-:W-:Y:S02]  /*29b0*/  LEA R70, P1, R69, UR6, 0x2 ;  /* 0x0000000645467c11 */ /* 0x000fe4000f8210ff */
[----:B------:R-:W-:-:S02]  /*29c0*/  IADD3 R0, PT, PT, R0, UR5, RZ ;  /* 0x0000000500007c10 */ /* 0x000fc4000fffe0ff */
[----:B------:R-:W-:Y:S02]  /*29d0*/  LEA.HI.X R73, R71, UR7, R78, 0x2, P0 ;  /* 0x0000000747497c11 */ /* 0x000fe400080f144e */
[----:B------:R-:W-:Y:S02]  /*29e0*/  LEA.HI.X R71, R69, UR7, R76, 0x2, P1 ;  /* 0x0000000745477c11 */ /* 0x000fe400088f144c */
[----:B------:R-:W-:Y:S01]  /*29f0*/  IADD3 R69, PT, PT, R68, UR5, RZ ;  /* 0x0000000544457c10 */ /* 0x000fe2000fffe0ff */
[----:B------:R3:W-:Y:S01]  /*2a00*/  STG.E.128 desc[UR12][R72.64], R32 ;  /* 0x0000002048007986 */ /* 0x0007e2000c101d0c */
[C---:B------:R-:W-:Y:S02]  /*2a10*/  IADD3 R76, P0, PT, R0.reuse, UR4, RZ ;  /* 0x00000004004c7c10 */ /* 0x040fe4000ff1e0ff */
[----:B0-----:R-:W-:Y:S01]  /*2a20*/  IADD3 R20, P1, PT, R69, UR4, RZ ;  /* 0x0000000445147c10 */ /* 0x001fe2000ff3e0ff */
[----:B------:R0:W-:Y:S01]  /*2a30*/  STG.E.128 desc[UR12][R70.64], R36 ;  /* 0x0000002446007986 */ /* 0x0001e2000c101d0c */
[----:B------:R-:W-:-:S02]  /*2a40*/  LEA.HI.X.SX32 R77, R0, RZ, 0x1, P0 ;  /* 0x000000ff004d7211 */ /* 0x000fc400000f0eff */
[----:B------:R-:W-:Y:S02]  /*2a50*/  LEA R68, P0, R76, UR6, 0x2 ;  /* 0x000000064c447c11 */ /* 0x000fe4000f8010ff */
[----:B------:R-:W-:Y:S02]  /*2a60*/  IADD3 R21, PT, PT, R0, UR5, RZ ;  /* 0x0000000500157c10 */ /* 0x000fe4000fffe0ff */
[C---:B------:R-:W-:Y:S02]  /*2a70*/  LEA.HI.X.SX32 R23, R69.reuse, RZ, 0x1, P1 ;  /* 0x000000ff45177211 */ /* 0x040fe400008f0eff */
[----:B------:R-:W-:Y:S02]  /*2a80*/  IADD3 R0, PT, PT, R69, UR5, RZ ;  /* 0x0000000545007c10 */ /* 0x000fe4000fffe0ff */
[----:B------:R-:W-:Y:S02]  /*2a90*/  LEA.HI.X R69, R76, UR7, R77, 0x2, P0 ;  /* 0x000000074c457c11 */ /* 0x000fe400080f144d */
[----:B-1----:R-:W-:-:S02]  /*2aa0*/  IADD3 R24, P0, PT, R21, UR4, RZ ;  /* 0x0000000415187c10 */ /* 0x002fc4000ff1e0ff */
[----:B------:R-:W-:Y:S01]  /*2ab0*/  LEA R22, P1, R20, UR6, 0x2 ;  /* 0x0000000614167c11 */ /* 0x000fe2000f8210ff */
[----:B------:R-:W-:Y:S01]  /*2ac0*/  STG.E.128 desc[UR12][R68.64], R40 ;  /* 0x0000002844007986 */ /* 0x000fe2000c101d0c */
[C---:B--2---:R-:W-:Y:S02]  /*2ad0*/  LEA.HI.X.SX32 R3, R21.reuse, RZ, 0x1, P0 ;  /* 0x000000ff15037211 */ /* 0x044fe400000f0eff */
[----:B------:R-:W-:Y:S02]  /*2ae0*/  LEA R2, P0, R24, UR6, 0x2 ;  /* 0x0000000618027c11 */ /* 0x000fe4000f8010ff */
[----:B------:R-:W-:Y:S02]  /*2af0*/  LEA.HI.X R23, R20, UR7, R23, 0x2, P1 ;  /* 0x0000000714177c11 */ /* 0x000fe400088f1417 */
[----:B------:R-:W-:Y:S02]  /*2b00*/  IADD3 R25, P1, PT, R0, UR4, RZ ;  /* 0x0000000400197c10 */ /* 0x000fe4000ff3e0ff */
[----:B------:R-:W-:Y:S01]  /*2b10*/  LEA.HI.X R3, R24, UR7, R3, 0x2, P0 ;  /* 0x0000000718037c11 */ /* 0x000fe200080f1403 */
[----:B------:R-:W-:Y:S01]  /*2b20*/  STG.E.128 desc[UR12][R22.64], R44 ;  /* 0x0000002c16007986 */ /* 0x000fe2000c101d0c */
[----:B------:R-:W-:-:S02]  /*2b30*/  IADD3 R24, PT, PT, R21, UR5, RZ ;  /* 0x0000000515187c10 */ /* 0x000fc4000fffe0ff */
[C---:B------:R-:W-:Y:S01]  /*2b40*/  LEA.HI.X.SX32 R26, R0.reuse, RZ, 0x1, P1 ;  /* 0x000000ff001a7211 */ /* 0x040fe200008f0eff */
[----:B------:R-:W-:Y:S01]  /*2b50*/  STG.E.128 desc[UR12][R2.64], R48 ;  /* 0x0000003002007986 */ /* 0x000fe2000c101d0c */
[C---:B------:R-:W-:Y:S02]  /*2b60*/  LEA R20, P1, R25.reuse, UR6, 0x2 ;  /* 0x0000000619147c11 */ /* 0x040fe4000f8210ff */
[----:B------:R-:W-:Y:S02]  /*2b70*/  IADD3 R0, PT, PT, R0, UR5, RZ ;  /* 0x0000000500007c10 */ /* 0x000fe4000fffe0ff */
[----:B------:R-:W-:Y:S02]  /*2b80*/  IADD3 R27, P0, PT, R24, UR4, RZ ;  /* 0x00000004181b7c10 */ /* 0x000fe4000ff1e0ff */
[----:B------:R-:W-:Y:S02]  /*2b90*/  LEA.HI.X R21, R25, UR7, R26, 0x2, P1 ;  /* 0x0000000719157c11 */ /* 0x000fe400088f141a */
[----:B------:R-:W-:-:S02]  /*2ba0*/  IADD3 R25, P1, PT, R0, UR4, RZ ;  /* 0x0000000400197c10 */ /* 0x000fc4000ff3e0ff */
[C---:B------:R-:W-:Y:S01]  /*2bb0*/  LEA.HI.X.SX32 R30, R24.reuse, RZ, 0x1, P0 ;  /* 0x000000ff181e7211 */ /* 0x040fe200000f0eff */
[----:B------:R-:W-:Y:S01]  /*2bc0*/  STG.E.128 desc[UR12][R20.64], R52 ;  /* 0x0000003414007986 */ /* 0x000fe2000c101d0c */
[----:B------:R-:W-:Y:S02]  /*2bd0*/  LEA R26, P0, R27, UR6, 0x2 ;  /* 0x000000061b1a7c11 */ /* 0x000fe4000f8010ff */
[----:B------:R-:W-:Y:S02]  /*2be0*/  IADD3 R31, PT, PT, R24, UR5, RZ ;  /* 0x00000005181f7c10 */ /* 0x000fe4000fffe0ff */
[----:B------:R-:W-:Y:S02]  /*2bf0*/  LEA.HI.X.SX32 R28, R0, RZ, 0x1, P1 ;  /* 0x000000ff001c7211 */ /* 0x000fe400008f0eff */
[----:B------:R-:W-:Y:S02]  /*2c00*/  LEA R24, P1, R25, UR6, 0x2 ;  /* 0x0000000619187c11 */ /* 0x000fe4000f8210ff */
[----:B------:R-:W-:-:S02]  /*2c10*/  LEA.HI.X R27, R27, UR7, R30, 0x2, P0 ;  /* 0x000000071b1b7c11 */ /* 0x000fc400080f141e */
[----:B------:R-:W-:Y:S02]  /*2c20*/  IADD3 R0, PT, PT, R0, UR5, RZ ;  /* 0x0000000500007c10 */ /* 0x000fe4000fffe0ff */
[----:B------:R-:W-:Y:S01]  /*2c30*/  IADD3 R29, P0, PT, R31, UR4, RZ ;  /* 0x000000041f1d7c10 */ /* 0x000fe2000ff1e0ff */
[----:B------:R-:W-:Y:S01]  /*2c40*/  STG.E.128 desc[UR12][R26.64], R56 ;  /* 0x000000381a007986 */ /* 0x000fe2000c101d0c */
[----:B------:R-:W-:Y:S02]  /*2c50*/  LEA.HI.X R25, R25, UR7, R28, 0x2, P1 ;  /* 0x0000000719197c11 */ /* 0x000fe400088f141c */
[----:B---3--:R-:W-:Y:S02]  /*2c60*/  IADD3 R33, P1, PT, R0, UR4, RZ ;  /* 0x0000000400217c10 */ /* 0x008fe4000ff3e0ff */
[----:B------:R-:W-:Y:S01]  /*2c70*/  LEA.HI.X.SX32 R32, R31, RZ, 0x1, P0 ;  /* 0x000000ff1f207211 */ /* 0x000fe200000f0eff */
[----:B------:R-:W-:Y:S01]  /*2c80*/  STG.E.128 desc[UR12][R24.64], R60 ;  /* 0x0000003c18007986 */ /* 0x000fe2000c101d0c */
[----:B------:R-:W-:-:S02]  /*2c90*/  LEA R28, P0, R29, UR6, 0x2 ;  /* 0x000000061d1c7c11 */ /* 0x000fc4000f8010ff */
[C---:B------:R-:W-:Y:S02]  /*2ca0*/  LEA.HI.X.SX32 R34, R0.reuse, RZ, 0x1, P1 ;  /* 0x000000ff00227211 */ /* 0x040fe400008f0eff */
[----:B------:R-:W-:Y:S02]  /*2cb0*/  LEA R30, P1, R33, UR6, 0x2 ;  /* 0x00000006211e7c11 */ /* 0x000fe4000f8210ff */
[----:B------:R-:W-:Y:S02]  /*2cc0*/  LEA.HI.X R29, R29, UR7, R32, 0x2, P0 ;  /* 0x000000071d1d7c11 */ /* 0x000fe400080f1420 */
[----:B------:R-:W-:Y:S02]  /*2cd0*/  IADD3 R32, PT, PT, R31, UR5, RZ ;  /* 0x000000051f207c10 */ /* 0x000fe4000fffe0ff */
[----:B------:R-:W-:Y:S01]  /*2ce0*/  LEA.HI.X R31, R33, UR7, R34, 0x2, P1 ;  /* 0x00000007211f7c11 */ /* 0x000fe200088f1422 */
[----:B------:R-:W-:Y:S01]  /*2cf0*/  STG.E.128 desc[UR12][R28.64], R64 ;  /* 0x000000401c007986 */ /* 0x000fe2000c101d0c */
[----:B------:R-:W-:-:S02]  /*2d00*/  IADD3 R0, PT, PT, R0, UR5, RZ ;  /* 0x0000000500007c10 */ /* 0x000fc4000fffe0ff */
[C---:B------:R-:W-:Y:S01]  /*2d10*/  IADD3 R33, P0, PT, R32.reuse, UR4, RZ ;  /* 0x0000000420217c10 */ /* 0x040fe2000ff1e0ff */
[----:B------:R-:W-:Y:S01]  /*2d20*/  STG.E.128 desc[UR12][R30.64], R16 ;  /* 0x000000101e007986 */ /* 0x000fe2000c101d0c */
[----:B------:R-:W-:Y:S02]  /*2d30*/  IADD3 R35, PT, PT, R32, UR5, RZ ;  /* 0x0000000520237c10 */ /* 0x000fe4000fffe0ff */
[----:B0-----:R-:W-:Y:S02]  /*2d40*/  IADD3 R38, P2, PT, R0, UR4, RZ ;  /* 0x0000000400267c10 */ /* 0x001fe4000ff5e0ff */
[----:B------:R-:W-:Y:S02]  /*2d50*/  LEA.HI.X.SX32 R36, R32, RZ, 0x1, P0 ;  /* 0x000000ff20247211 */ /* 0x000fe400000f0eff */
[----:B------:R-:W-:Y:S02]  /*2d60*/  LEA R32, P1, R33, UR6, 0x2 ;  /* 0x0000000621207c11 */ /* 0x000fe4000f8210ff */
[----:B------:R-:W-:-:S02]  /*2d70*/  IADD3 R37, P0, PT, R35, UR4, RZ ;  /* 0x0000000423257c10 */ /* 0x000fc4000ff1e0ff */
[----:B------:R-:W-:Y:S02]  /*2d80*/  LEA.HI.X.SX32 R39, R0, RZ, 0x1, P2 ;  /* 0x000000ff00277211 */ /* 0x000fe400010f0eff */
[C---:B------:R-:W-:Y:S02]  /*2d90*/  LEA R34, P2, R38.reuse, UR6, 0x2 ;  /* 0x0000000626227c11 */ /* 0x040fe4000f8410ff */
[----:B------:R-:W-:Y:S02]  /*2da0*/  LEA.HI.X R33, R33, UR7, R36, 0x2, P1 ;  /* 0x0000000721217c11 */ /* 0x000fe400088f1424 */
[----:B------:R-:W-:Y:S02]  /*2db0*/  LEA.HI.X.SX32 R0, R35, RZ, 0x1, P0 ;  /* 0x000000ff23007211 */ /* 0x000fe400000f0eff */
[----:B------:R-:W-:Y:S01]  /*2dc0*/  LEA R36, P0, R37, UR6, 0x2 ;  /* 0x0000000625247c11 */ /* 0x000fe2000f8010ff */
[----:B------:R-:W-:Y:S01]  /*2dd0*/  STG.E.128 desc[UR12][R32.64], R12 ;  /* 0x0000000c20007986 */ /* 0x000fe2000c101d0c */
[----:B------:R-:W-:-:S02]  /*2de0*/  LEA.HI.X R35, R38, UR7, R39, 0x2, P2 ;  /* 0x0000000726237c11 */ /* 0x000fc400090f1427 */
[----:B------:R-:W-:-:S03]  /*2df0*/  LEA.HI.X R37, R37, UR7, R0, 0x2, P0 ;  /* 0x0000000725257c11 */ /* 0x000fc600080f1400 */
[----:B------:R-:W-:Y:S04]  /*2e00*/  STG.E.128 desc[UR12][R34.64], R8 ;  /* 0x0000000822007986 */ /* 0x000fe8000c101d0c */
[----:B------:R-:W-:Y:S01]  /*2e10*/  STG.E.128 desc[UR12][R36.64], R4 ;  /* 0x0000000424007986 */ /* 0x000fe2000c101d0c */
[----:B------:R-:W-:Y:S05]  /*2e20*/  EXIT ;  /* 0x000000000000794d */ /* 0x000fea0003800000 */
.L_x_2:
[----:B------:R-:W-:-:S00]  /*2e30*/  BRA `(.L_x_2) ;  /* 0xfffffffc00fc7947 */ /* 0x000fc0000383ffff */
[----:B------:R-:W-:-:S00]  /*2e40*/  NOP ;  /* 0x0000000000007918 */ /* 0x000fc00000000000 */
        /* <DEDUP_REMOVED lines=11> */
.L_x_3:


//--------------------- .nv.shared._Z31sgemm_2d_blocktiling_vec_kernelILi128ELi128ELi8ELi8ELi8ELi4EEvPfPKfS2_iii --------------------------
	.section	.nv.shared._Z31sgemm_2d_blocktiling_vec_kernelILi128ELi128ELi8ELi8ELi8ELi4EEvPfPKfS2_iii,"aw",@nobits
	.sectionflags	@""
	.align	16
	.zero		1024


//--------------------- .nv.shared.reserved.0     --------------------------
	.section	.nv.shared.reserved.0,"aw",@nobits
	.weak		__nv_reservedSMEM_offset_0_alias
	.size		__nv_reservedSMEM_offset_0_alias, 0, 64
	.other		__nv_reservedSMEM_offset_0_alias,@"STO_CUDA_RESERVED_SHARED STV_DEFAULT"
__nv_reservedSMEM_offset_0_alias:
	.zero		0
	.zero		64


//--------------------- .nv.constant0._Z31sgemm_2d_blocktiling_vec_kernelILi128ELi128ELi8ELi8ELi8ELi4EEvPfPKfS2_iii --------------------------
	.section	.nv.constant0._Z31sgemm_2d_blocktiling_vec_kernelILi128ELi128ELi8ELi8ELi8ELi4EEvPfPKfS2_iii,"a",@progbits
	.sectionflags	@""
	.align	4
.nv.constant0._Z31sgemm_2d_blocktiling_vec_kernelILi128ELi128ELi8ELi8ELi8ELi4EEvPfPKfS2_iii:
	.zero		932


//--------------------- SYMBOLS --------------------------

	.type		.nv.reservedSmem.offset0,@object
	.size		.nv.reservedSmem.offset0,0x4
	.type		.nv.reservedSmem.cap,@object
	.size		.nv.reservedSmem.cap,0x4
